//
// Generated by NVIDIA NVVM Compiler
//
// Compiler Build ID: CL-36424714
// Cuda compilation tools, release 13.0, V13.0.88
// Based on NVVM 20.0.0
//

.version 9.0
.target sm_100
.address_size 64

	// .globl	_Z10cal_phase1Pimii
// _ZZ10cal_phase1PimiiE10block_dist has been demoted
// _ZZ10cal_phase2PimiiiiE10block_dist has been demoted
// _ZZ10cal_phase2PimiiiiE10pivot_dist has been demoted
// _ZZ10cal_phase3PimiiiiE10block_dist has been demoted
// _ZZ10cal_phase3PimiiiiE10pvRow_dist has been demoted
// _ZZ10cal_phase3PimiiiiE10pvCol_dist has been demoted

.visible .entry _Z10cal_phase1Pimii(
	.param .u64 .ptr .align 1 _Z10cal_phase1Pimii_param_0,
	.param .u64 _Z10cal_phase1Pimii_param_1,
	.param .u32 _Z10cal_phase1Pimii_param_2,
	.param .u32 _Z10cal_phase1Pimii_param_3
)
{
	.reg .pred 	%p<11>;
	.reg .b32 	%r<73>;
	.reg .b64 	%rd<5>;
	// demoted variable
	.shared .align 4 .b8 _ZZ10cal_phase1PimiiE10block_dist[6400];
	ld.param.u64 	%rd2, [_Z10cal_phase1Pimii_param_0];
	ld.param.u32 	%r31, [_Z10cal_phase1Pimii_param_1];
	ld.param.u32 	%r30, [_Z10cal_phase1Pimii_param_2];
	ld.param.u32 	%r32, [_Z10cal_phase1Pimii_param_3];
	cvta.to.global.u64 	%rd3, %rd2;
	mov.u32 	%r1, %tid.x;
	mov.u32 	%r2, %tid.y;
	add.s32 	%r33, %r32, %r2;
	add.s32 	%r34, %r32, %r1;
	mad.lo.s32 	%r35, %r33, %r31, %r34;
	mul.wide.s32 	%rd4, %r35, 4;
	add.s64 	%rd1, %rd3, %rd4;
	ld.global.u32 	%r36, [%rd1];
	mov.u32 	%r37, _ZZ10cal_phase1PimiiE10block_dist;
	mad.lo.s32 	%r38, %r2, 160, %r37;
	shl.b32 	%r39, %r1, 2;
	add.s32 	%r3, %r38, %r39;
	st.shared.u32 	[%r3], %r36;
	bar.sync 	0;
	setp.lt.s32 	%p1, %r30, 1;
	@%p1 bra 	$L__BB0_17;
	and.b32  	%r4, %r30, 3;
	setp.lt.u32 	%p2, %r30, 4;
	mov.b32 	%r69, 0;
	@%p2 bra 	$L__BB0_12;
	and.b32  	%r69, %r30, 2147483644;
	neg.s32 	%r68, %r69;
	add.s32 	%r67, %r38, 8;
	add.s32 	%r44, %r39, %r37;
	add.s32 	%r66, %r44, 320;
$L__BB0_3:
	ld.shared.u32 	%r45, [%r67+-8];
	ld.shared.u32 	%r46, [%r66+-320];
	add.s32 	%r12, %r46, %r45;
	ld.shared.u32 	%r47, [%r3];
	setp.le.s32 	%p3, %r47, %r12;
	@%p3 bra 	$L__BB0_5;
	st.shared.u32 	[%r3], %r12;
$L__BB0_5:
	bar.sync 	0;
	ld.shared.u32 	%r48, [%r67+-4];
	ld.shared.u32 	%r49, [%r66+-160];
	add.s32 	%r13, %r49, %r48;
	ld.shared.u32 	%r50, [%r3];
	setp.le.s32 	%p4, %r50, %r13;
	@%p4 bra 	$L__BB0_7;
	st.shared.u32 	[%r3], %r13;
$L__BB0_7:
	bar.sync 	0;
	ld.shared.u32 	%r51, [%r67];
	ld.shared.u32 	%r52, [%r66];
	add.s32 	%r14, %r52, %r51;
	ld.shared.u32 	%r53, [%r3];
	setp.le.s32 	%p5, %r53, %r14;
	@%p5 bra 	$L__BB0_9;
	st.shared.u32 	[%r3], %r14;
$L__BB0_9:
	bar.sync 	0;
	ld.shared.u32 	%r54, [%r67+4];
	ld.shared.u32 	%r55, [%r66+160];
	add.s32 	%r15, %r55, %r54;
	ld.shared.u32 	%r56, [%r3];
	setp.le.s32 	%p6, %r56, %r15;
	@%p6 bra 	$L__BB0_11;
	st.shared.u32 	[%r3], %r15;
$L__BB0_11:
	bar.sync 	0;
	add.s32 	%r68, %r68, 4;
	add.s32 	%r67, %r67, 16;
	add.s32 	%r66, %r66, 640;
	setp.ne.s32 	%p7, %r68, 0;
	@%p7 bra 	$L__BB0_3;
$L__BB0_12:
	setp.eq.s32 	%p8, %r4, 0;
	@%p8 bra 	$L__BB0_17;
	mad.lo.s32 	%r58, %r69, 160, %r39;
	add.s32 	%r72, %r37, %r58;
	shl.b32 	%r60, %r69, 2;
	mad.lo.s32 	%r61, %r2, 160, %r60;
	add.s32 	%r71, %r37, %r61;
	neg.s32 	%r70, %r4;
$L__BB0_14:
	.pragma "nounroll";
	ld.shared.u32 	%r62, [%r71];
	ld.shared.u32 	%r63, [%r72];
	add.s32 	%r26, %r63, %r62;
	ld.shared.u32 	%r64, [%r3];
	setp.le.s32 	%p9, %r64, %r26;
	@%p9 bra 	$L__BB0_16;
	st.shared.u32 	[%r3], %r26;
$L__BB0_16:
	bar.sync 	0;
	add.s32 	%r72, %r72, 160;
	add.s32 	%r71, %r71, 4;
	add.s32 	%r70, %r70, 1;
	setp.ne.s32 	%p10, %r70, 0;
	@%p10 bra 	$L__BB0_14;
$L__BB0_17:
	ld.shared.u32 	%r65, [%r3];
	st.global.u32 	[%rd1], %r65;
	ret;

}
	// .globl	_Z10cal_phase2Pimiiii
.visible .entry _Z10cal_phase2Pimiiii(
	.param .u64 .ptr .align 1 _Z10cal_phase2Pimiiii_param_0,
	.param .u64 _Z10cal_phase2Pimiiii_param_1,
	.param .u32 _Z10cal_phase2Pimiiii_param_2,
	.param .u32 _Z10cal_phase2Pimiiii_param_3,
	.param .u32 _Z10cal_phase2Pimiiii_param_4,
	.param .u32 _Z10cal_phase2Pimiiii_param_5
)
{
	.reg .pred 	%p<18>;
	.reg .b32 	%r<122>;
	.reg .b64 	%rd<8>;
	// demoted variable
	.shared .align 4 .b8 _ZZ10cal_phase2PimiiiiE10block_dist[6400];
	// demoted variable
	.shared .align 4 .b8 _ZZ10cal_phase2PimiiiiE10pivot_dist[6400];
	ld.param.u64 	%rd4, [_Z10cal_phase2Pimiiii_param_0];
	ld.param.u64 	%rd3, [_Z10cal_phase2Pimiiii_param_1];
	ld.param.u32 	%r52, [_Z10cal_phase2Pimiiii_param_3];
	ld.param.u32 	%r54, [_Z10cal_phase2Pimiiii_param_4];
	ld.param.u32 	%r53, [_Z10cal_phase2Pimiiii_param_5];
	cvta.to.global.u64 	%rd1, %rd4;
	mov.u32 	%r1, %tid.x;
	mov.u32 	%r2, %tid.y;
	mul.lo.s32 	%r3, %r53, %r54;
	mov.u32 	%r4, %ctaid.x;
	setp.eq.s32 	%p1, %r4, %r54;
	@%p1 bra 	$L__BB1_37;
	add.s32 	%r55, %r3, %r2;
	cvt.u32.u64 	%r5, %rd3;
	mul.lo.s32 	%r6, %r55, %r5;
	add.s32 	%r56, %r3, %r1;
	add.s32 	%r57, %r56, %r6;
	mul.wide.s32 	%rd5, %r57, 4;
	add.s64 	%rd6, %rd1, %rd5;
	ld.global.u32 	%r58, [%rd6];
	mov.u32 	%r59, _ZZ10cal_phase2PimiiiiE10pivot_dist;
	mad.lo.s32 	%r60, %r2, 160, %r59;
	shl.b32 	%r110, %r1, 2;
	add.s32 	%r62, %r60, %r110;
	st.shared.u32 	[%r62], %r58;
	mov.u32 	%r7, %ctaid.y;
	setp.ne.s32 	%p2, %r7, 0;
	@%p2 bra 	$L__BB1_3;
	mad.lo.s32 	%r109, %r53, %r4, %r6;
	bra.uni 	$L__BB1_4;
$L__BB1_3:
	mad.lo.s32 	%r63, %r53, %r4, %r2;
	mad.lo.s32 	%r109, %r63, %r5, %r3;
$L__BB1_4:
	add.s32 	%r64, %r109, %r1;
	mul.wide.s32 	%rd7, %r64, 4;
	add.s64 	%rd2, %rd1, %rd7;
	ld.global.u32 	%r65, [%rd2];
	mov.u32 	%r66, _ZZ10cal_phase2PimiiiiE10block_dist;
	mad.lo.s32 	%r67, %r2, 160, %r66;
	add.s32 	%r11, %r67, %r110;
	st.shared.u32 	[%r11], %r65;
	bar.sync 	0;
	setp.lt.s32 	%p3, %r52, 1;
	@%p3 bra 	$L__BB1_36;
	and.b32  	%r12, %r52, 3;
	setp.lt.u32 	%p4, %r52, 4;
	mov.b32 	%r117, 0;
	@%p4 bra 	$L__BB1_28;
	and.b32  	%r117, %r52, 2147483644;
	neg.s32 	%r112, %r117;
	mul.lo.s32 	%r70, %r2, 160;
	or.b32  	%r111, %r70, 12;
$L__BB1_7:
	setp.ne.s32 	%p5, %r7, 0;
	add.s32 	%r20, %r59, %r111;
	add.s32 	%r21, %r66, %r110;
	add.s32 	%r22, %r66, %r111;
	add.s32 	%r23, %r59, %r110;
	@%p5 bra 	$L__BB1_9;
	ld.shared.u32 	%r75, [%r20+-12];
	ld.shared.u32 	%r76, [%r21];
	add.s32 	%r113, %r76, %r75;
	bra.uni 	$L__BB1_10;
$L__BB1_9:
	ld.shared.u32 	%r73, [%r22+-12];
	ld.shared.u32 	%r74, [%r23];
	add.s32 	%r113, %r74, %r73;
$L__BB1_10:
	ld.shared.u32 	%r77, [%r11];
	setp.le.s32 	%p6, %r77, %r113;
	@%p6 bra 	$L__BB1_12;
	st.shared.u32 	[%r11], %r113;
$L__BB1_12:
	setp.eq.s32 	%p7, %r7, 0;
	bar.sync 	0;
	@%p7 bra 	$L__BB1_14;
	ld.shared.u32 	%r78, [%r22+-8];
	ld.shared.u32 	%r79, [%r23+160];
	add.s32 	%r114, %r79, %r78;
	bra.uni 	$L__BB1_15;
$L__BB1_14:
	ld.shared.u32 	%r80, [%r20+-8];
	ld.shared.u32 	%r81, [%r21+160];
	add.s32 	%r114, %r81, %r80;
$L__BB1_15:
	ld.shared.u32 	%r82, [%r11];
	setp.le.s32 	%p8, %r82, %r114;
	@%p8 bra 	$L__BB1_17;
	st.shared.u32 	[%r11], %r114;
$L__BB1_17:
	setp.eq.s32 	%p9, %r7, 0;
	bar.sync 	0;
	@%p9 bra 	$L__BB1_19;
	ld.shared.u32 	%r83, [%r22+-4];
	ld.shared.u32 	%r84, [%r23+320];
	add.s32 	%r115, %r84, %r83;
	bra.uni 	$L__BB1_20;
$L__BB1_19:
	ld.shared.u32 	%r85, [%r20+-4];
	ld.shared.u32 	%r86, [%r21+320];
	add.s32 	%r115, %r86, %r85;
$L__BB1_20:
	ld.shared.u32 	%r87, [%r11];
	setp.le.s32 	%p10, %r87, %r115;
	@%p10 bra 	$L__BB1_22;
	st.shared.u32 	[%r11], %r115;
$L__BB1_22:
	setp.eq.s32 	%p11, %r7, 0;
	bar.sync 	0;
	@%p11 bra 	$L__BB1_24;
	ld.shared.u32 	%r88, [%r22];
	ld.shared.u32 	%r89, [%r23+480];
	add.s32 	%r116, %r89, %r88;
	bra.uni 	$L__BB1_25;
$L__BB1_24:
	ld.shared.u32 	%r90, [%r20];
	ld.shared.u32 	%r91, [%r21+480];
	add.s32 	%r116, %r91, %r90;
$L__BB1_25:
	ld.shared.u32 	%r92, [%r11];
	setp.le.s32 	%p12, %r92, %r116;
	@%p12 bra 	$L__BB1_27;
	st.shared.u32 	[%r11], %r116;
$L__BB1_27:
	bar.sync 	0;
	add.s32 	%r112, %r112, 4;
	add.s32 	%r111, %r111, 16;
	add.s32 	%r110, %r110, 640;
	setp.ne.s32 	%p13, %r112, 0;
	@%p13 bra 	$L__BB1_7;
$L__BB1_28:
	setp.eq.s32 	%p14, %r12, 0;
	@%p14 bra 	$L__BB1_36;
	shl.b32 	%r93, %r1, 2;
	mad.lo.s32 	%r120, %r117, 160, %r93;
	shl.b32 	%r94, %r117, 2;
	mad.lo.s32 	%r119, %r2, 160, %r94;
	neg.s32 	%r118, %r12;
$L__BB1_30:
	.pragma "nounroll";
	setp.eq.s32 	%p15, %r7, 0;
	@%p15 bra 	$L__BB1_32;
	add.s32 	%r96, %r66, %r119;
	add.s32 	%r98, %r59, %r120;
	ld.shared.u32 	%r99, [%r96];
	ld.shared.u32 	%r100, [%r98];
	add.s32 	%r121, %r100, %r99;
	bra.uni 	$L__BB1_33;
$L__BB1_32:
	add.s32 	%r102, %r59, %r119;
	add.s32 	%r104, %r66, %r120;
	ld.shared.u32 	%r105, [%r102];
	ld.shared.u32 	%r106, [%r104];
	add.s32 	%r121, %r106, %r105;
$L__BB1_33:
	ld.shared.u32 	%r107, [%r11];
	setp.le.s32 	%p16, %r107, %r121;
	@%p16 bra 	$L__BB1_35;
	st.shared.u32 	[%r11], %r121;
$L__BB1_35:
	bar.sync 	0;
	add.s32 	%r120, %r120, 160;
	add.s32 	%r119, %r119, 4;
	add.s32 	%r118, %r118, 1;
	setp.ne.s32 	%p17, %r118, 0;
	@%p17 bra 	$L__BB1_30;
$L__BB1_36:
	ld.shared.u32 	%r108, [%r11];
	st.global.u32 	[%rd2], %r108;
$L__BB1_37:
	ret;

}
	// .globl	_Z10cal_phase3Pimiiii
.visible .entry _Z10cal_phase3Pimiiii(
	.param .u64 .ptr .align 1 _Z10cal_phase3Pimiiii_param_0,
	.param .u64 _Z10cal_phase3Pimiiii_param_1,
	.param .u32 _Z10cal_phase3Pimiiii_param_2,
	.param .u32 _Z10cal_phase3Pimiiii_param_3,
	.param .u32 _Z10cal_phase3Pimiiii_param_4,
	.param .u32 _Z10cal_phase3Pimiiii_param_5
)
{
	.reg .pred 	%p<14>;
	.reg .b32 	%r<95>;
	.reg .b64 	%rd<10>;
	// demoted variable
	.shared .align 4 .b8 _ZZ10cal_phase3PimiiiiE10block_dist[6400];
	// demoted variable
	.shared .align 4 .b8 _ZZ10cal_phase3PimiiiiE10pvRow_dist[6400];
	// demoted variable
	.shared .align 4 .b8 _ZZ10cal_phase3PimiiiiE10pvCol_dist[6400];
	ld.param.u64 	%rd2, [_Z10cal_phase3Pimiiii_param_0];
	ld.param.u64 	%rd3, [_Z10cal_phase3Pimiiii_param_1];
	ld.param.u32 	%r33, [_Z10cal_phase3Pimiiii_param_3];
	ld.param.u32 	%r34, [_Z10cal_phase3Pimiiii_param_4];
	ld.param.u32 	%r35, [_Z10cal_phase3Pimiiii_param_5];
	mov.u32 	%r1, %tid.x;
	mov.u32 	%r36, %ctaid.x;
	mul.lo.s32 	%r2, %r35, %r36;
	mov.u32 	%r37, %ctaid.y;
	mul.lo.s32 	%r3, %r35, %r37;
	mul.lo.s32 	%r4, %r35, %r34;
	setp.eq.s32 	%p1, %r37, %r34;
	setp.eq.s32 	%p2, %r36, %r34;
	or.pred  	%p3, %p1, %p2;
	@%p3 bra 	$L__BB2_19;
	mov.u32 	%r5, %tid.y;
	cvta.to.global.u64 	%rd4, %rd2;
	add.s32 	%r38, %r3, %r5;
	cvt.u32.u64 	%r39, %rd3;
	mul.lo.s32 	%r40, %r38, %r39;
	add.s32 	%r41, %r2, %r1;
	add.s32 	%r42, %r41, %r40;
	mul.wide.s32 	%rd5, %r42, 4;
	add.s64 	%rd1, %rd4, %rd5;
	ld.global.u32 	%r43, [%rd1];
	mul.lo.s32 	%r44, %r5, 160;
	mov.u32 	%r45, _ZZ10cal_phase3PimiiiiE10block_dist;
	add.s32 	%r46, %r45, %r44;
	shl.b32 	%r47, %r1, 2;
	add.s32 	%r6, %r46, %r47;
	st.shared.u32 	[%r6], %r43;
	add.s32 	%r48, %r4, %r5;
	mad.lo.s32 	%r49, %r48, %r39, %r41;
	mul.wide.s32 	%rd6, %r49, 4;
	add.s64 	%rd7, %rd4, %rd6;
	ld.global.u32 	%r50, [%rd7];
	mov.u32 	%r51, _ZZ10cal_phase3PimiiiiE10pvRow_dist;
	add.s32 	%r52, %r51, %r44;
	add.s32 	%r53, %r52, %r47;
	st.shared.u32 	[%r53], %r50;
	add.s32 	%r54, %r4, %r1;
	add.s32 	%r55, %r54, %r40;
	mul.wide.s32 	%rd8, %r55, 4;
	add.s64 	%rd9, %rd4, %rd8;
	ld.global.u32 	%r56, [%rd9];
	mov.u32 	%r57, _ZZ10cal_phase3PimiiiiE10pvCol_dist;
	add.s32 	%r58, %r57, %r44;
	add.s32 	%r59, %r58, %r47;
	st.shared.u32 	[%r59], %r56;
	bar.sync 	0;
	setp.lt.s32 	%p4, %r33, 1;
	@%p4 bra 	$L__BB2_18;
	and.b32  	%r7, %r33, 3;
	setp.lt.u32 	%p5, %r33, 4;
	mov.b32 	%r91, 0;
	@%p5 bra 	$L__BB2_13;
	and.b32  	%r91, %r33, 2147483644;
	neg.s32 	%r90, %r91;
	mad.lo.s32 	%r62, %r5, 160, %r57;
	add.s32 	%r89, %r62, 8;
	add.s32 	%r65, %r47, %r51;
	add.s32 	%r88, %r65, 320;
$L__BB2_4:
	ld.shared.u32 	%r66, [%r89+-8];
	ld.shared.u32 	%r67, [%r88+-320];
	add.s32 	%r15, %r67, %r66;
	ld.shared.u32 	%r68, [%r6];
	setp.le.s32 	%p6, %r68, %r15;
	@%p6 bra 	$L__BB2_6;
	st.shared.u32 	[%r6], %r15;
$L__BB2_6:
	bar.sync 	0;
	ld.shared.u32 	%r69, [%r89+-4];
	ld.shared.u32 	%r70, [%r88+-160];
	add.s32 	%r16, %r70, %r69;
	ld.shared.u32 	%r71, [%r6];
	setp.le.s32 	%p7, %r71, %r16;
	@%p7 bra 	$L__BB2_8;
	st.shared.u32 	[%r6], %r16;
$L__BB2_8:
	bar.sync 	0;
	ld.shared.u32 	%r72, [%r89];
	ld.shared.u32 	%r73, [%r88];
	add.s32 	%r17, %r73, %r72;
	ld.shared.u32 	%r74, [%r6];
	setp.le.s32 	%p8, %r74, %r17;
	@%p8 bra 	$L__BB2_10;
	st.shared.u32 	[%r6], %r17;
$L__BB2_10:
	bar.sync 	0;
	ld.shared.u32 	%r75, [%r89+4];
	ld.shared.u32 	%r76, [%r88+160];
	add.s32 	%r18, %r76, %r75;
	ld.shared.u32 	%r77, [%r6];
	setp.le.s32 	%p9, %r77, %r18;
	@%p9 bra 	$L__BB2_12;
	st.shared.u32 	[%r6], %r18;
$L__BB2_12:
	bar.sync 	0;
	add.s32 	%r90, %r90, 4;
	add.s32 	%r89, %r89, 16;
	add.s32 	%r88, %r88, 640;
	setp.ne.s32 	%p10, %r90, 0;
	@%p10 bra 	$L__BB2_4;
$L__BB2_13:
	setp.eq.s32 	%p11, %r7, 0;
	@%p11 bra 	$L__BB2_18;
	mad.lo.s32 	%r79, %r91, 160, %r47;
	add.s32 	%r94, %r51, %r79;
	shl.b32 	%r81, %r91, 2;
	mad.lo.s32 	%r82, %r5, 160, %r81;
	add.s32 	%r93, %r57, %r82;
	neg.s32 	%r92, %r7;
$L__BB2_15:
	.pragma "nounroll";
	ld.shared.u32 	%r84, [%r93];
	ld.shared.u32 	%r85, [%r94];
	add.s32 	%r29, %r85, %r84;
	ld.shared.u32 	%r86, [%r6];
	setp.le.s32 	%p12, %r86, %r29;
	@%p12 bra 	$L__BB2_17;
	st.shared.u32 	[%r6], %r29;
$L__BB2_17:
	bar.sync 	0;
	add.s32 	%r94, %r94, 160;
	add.s32 	%r93, %r93, 4;
	add.s32 	%r92, %r92, 1;
	setp.ne.s32 	%p13, %r92, 0;
	@%p13 bra 	$L__BB2_15;
$L__BB2_18:
	ld.shared.u32 	%r87, [%r6];
	st.global.u32 	[%rd1], %r87;
$L__BB2_19:
	ret;

}


// ===== COMPILED SASS (sm_100) =====

	.target	sm_100

	.elftype	@"ET_EXEC"


//--------------------- .note.nv.tkinfo           --------------------------
	.section	.note.nv.tkinfo,"",@"SHT_NOTE"
	.sectionflags	@"SHF_NOTE_NV_TKINFO"
	.tkinfo
        /*0018*/ 	.word	0x00000002
        /*0030*/ 	.string	""
        /*0030*/ 	.string	"ptxas"
        /*0030*/ 	.string	"Cuda compilation tools, release 13.0, V13.0.88"
        /*0030*/ 	.string	"Build cuda_13.0.r13.0/compiler.36424714_0"
        /*0030*/ 	.string	"-arch sm_100 -m 64 "



//--------------------- .note.nv.cuinfo           --------------------------
	.section	.note.nv.cuinfo,"",@"SHT_NOTE"
	.sectionflags	@"SHF_NOTE_NV_CUINFO"
        /*0018*/ 	.short	0x0002
        /*001a*/ 	.short	0x0064
        /*001c*/ 	.short	0x0082
	.zero		2


//--------------------- .nv.info                  --------------------------
	.section	.nv.info,"",@"SHT_CUDA_INFO"
	.align	4


	//----- nvinfo : EIATTR_REGCOUNT
	.align		4
        /*0000*/ 	.byte	0x04, 0x2f
        /*0002*/ 	.short	(.L_1 - .L_0)
	.align		4
.L_0:
        /*0004*/ 	.word	index@(_Z10cal_phase1Pimii)
        /*0008*/ 	.word	0x00000012


	//----- nvinfo : EIATTR_FRAME_SIZE
	.align		4
.L_1:
        /*000c*/ 	.byte	0x04, 0x11
        /*000e*/ 	.short	(.L_3 - .L_2)
	.align		4
.L_2:
        /*0010*/ 	.word	index@(_Z10cal_phase1Pimii)
        /*0014*/ 	.word	0x00000000


	//----- nvinfo : EIATTR_REGCOUNT
	.align		4
.L_3:
        /*0018*/ 	.byte	0x04, 0x2f
        /*001a*/ 	.short	(.L_5 - .L_4)
	.align		4
.L_4:
        /*001c*/ 	.word	index@(_Z10cal_phase2Pimiiii)
        /*0020*/ 	.word	0x00000011


	//----- nvinfo : EIATTR_FRAME_SIZE
	.align		4
.L_5:
        /*0024*/ 	.byte	0x04, 0x11
        /*0026*/ 	.short	(.L_7 - .L_6)
	.align		4
.L_6:
        /*0028*/ 	.word	index@(_Z10cal_phase2Pimiiii)
        /*002c*/ 	.word	0x00000000


	//----- nvinfo : EIATTR_REGCOUNT
	.align		4
.L_7:
        /*0030*/ 	.byte	0x04, 0x2f
        /*0032*/ 	.short	(.L_9 - .L_8)
	.align		4
.L_8:
        /*0034*/ 	.word	index@(_Z10cal_phase3Pimiiii)
        /*0038*/ 	.word	0x00000014


	//----- nvinfo : EIATTR_FRAME_SIZE
	.align		4
.L_9:
        /*003c*/ 	.byte	0x04, 0x11
        /*003e*/ 	.short	(.L_11 - .L_10)
	.align		4
.L_10:
        /*0040*/ 	.word	index@(_Z10cal_phase3Pimiiii)
        /*0044*/ 	.word	0x00000000


	//----- nvinfo : EIATTR_MIN_STACK_SIZE
	.align		4
.L_11:
        /*0048*/ 	.byte	0x04, 0x12
        /*004a*/ 	.short	(.L_13 - .L_12)
	.align		4
.L_12:
        /*004c*/ 	.word	index@(_Z10cal_phase3Pimiiii)
        /*0050*/ 	.word	0x00000000


	//----- nvinfo : EIATTR_MIN_STACK_SIZE
	.align		4
.L_13:
        /*0054*/ 	.byte	0x04, 0x12
        /*0056*/ 	.short	(.L_15 - .L_14)
	.align		4
.L_14:
        /*0058*/ 	.word	index@(_Z10cal_phase2Pimiiii)
        /*005c*/ 	.word	0x00000000


	//----- nvinfo : EIATTR_MIN_STACK_SIZE
	.align		4
.L_15:
        /*0060*/ 	.byte	0x04, 0x12
        /*0062*/ 	.short	(.L_17 - .L_16)
	.align		4
.L_16:
        /*0064*/ 	.word	index@(_Z10cal_phase1Pimii)
        /*0068*/ 	.word	0x00000000
.L_17:


//--------------------- .nv.compat                --------------------------
	.section	.nv.compat,"",@"SHT_CUDA_COMPAT_INFO"
	.align	4
        /*0000*/ 	.byte	0x02, 0x09, 0x00, 0x00, 0x02, 0x02, 0x01, 0x00, 0x02, 0x05, 0x05, 0x00, 0x03, 0x07, 0x01, 0x01
        /*0010*/ 	.byte	0x02, 0x03, 0x00, 0x00, 0x02, 0x06, 0x01, 0x00, 0x04, 0x0b, 0x08, 0x00, 0x09, 0x00, 0x00, 0x00
        /*0020*/ 	.byte	0x00, 0x00, 0x00, 0x00


//--------------------- .nv.info._Z10cal_phase3Pimiiii --------------------------
	.section	.nv.info._Z10cal_phase3Pimiiii,"",@"SHT_CUDA_INFO"
	.sectionflags	@""
	.align	4


	//----- nvinfo : EIATTR_CUDA_API_VERSION
	.align		4
        /*0000*/ 	.byte	0x04, 0x37
        /*0002*/ 	.short	(.L_19 - .L_18)
.L_18:
        /*0004*/ 	.word	0x00000082


	//----- nvinfo : EIATTR_KPARAM_INFO
	.align		4
.L_19:
        /*0008*/ 	.byte	0x04, 0x17
        /*000a*/ 	.short	(.L_21 - .L_20)
.L_20:
        /*000c*/ 	.word	0x00000000
        /*0010*/ 	.short	0x0005
        /*0012*/ 	.short	0x001c
        /*0014*/ 	.byte	0x00, 0xf0, 0x11, 0x00


	//----- nvinfo : EIATTR_KPARAM_INFO
	.align		4
.L_21:
        /*0018*/ 	.byte	0x04, 0x17
        /*001a*/ 	.short	(.L_23 - .L_22)
.L_22:
        /*001c*/ 	.word	0x00000000
        /*0020*/ 	.short	0x0004
        /*0022*/ 	.short	0x0018
        /*0024*/ 	.byte	0x00, 0xf0, 0x11, 0x00


	//----- nvinfo : EIATTR_KPARAM_INFO
	.align		4
.L_23:
        /*0028*/ 	.byte	0x04, 0x17
        /*002a*/ 	.short	(.L_25 - .L_24)
.L_24:
        /*002c*/ 	.word	0x00000000
        /*0030*/ 	.short	0x0003
        /*0032*/ 	.short	0x0014
        /*0034*/ 	.byte	0x00, 0xf0, 0x11, 0x00


	//----- nvinfo : EIATTR_KPARAM_INFO
	.align		4
.L_25:
        /*0038*/ 	.byte	0x04, 0x17
        /*003a*/ 	.short	(.L_27 - .L_26)
.L_26:
        /*003c*/ 	.word	0x00000000
        /*0040*/ 	.short	0x0002
        /*0042*/ 	.short	0x0010
        /*0044*/ 	.byte	0x00, 0xf0, 0x11, 0x00


	//----- nvinfo : EIATTR_KPARAM_INFO
	.align		4
.L_27:
        /*0048*/ 	.byte	0x04, 0x17
        /*004a*/ 	.short	(.L_29 - .L_28)
.L_28:
        /*004c*/ 	.word	0x00000000
        /*0050*/ 	.short	0x0001
        /*0052*/ 	.short	0x0008
        /*0054*/ 	.byte	0x00, 0xf0, 0x21, 0x00


	//----- nvinfo : EIATTR_KPARAM_INFO
	.align		4
.L_29:
        /*0058*/ 	.byte	0x04, 0x17
        /*005a*/ 	.short	(.L_31 - .L_30)
.L_30:
        /*005c*/ 	.word	0x00000000
        /*0060*/ 	.short	0x0000
        /*0062*/ 	.short	0x0000
        /*0064*/ 	.byte	0x00, 0xf5, 0x21, 0x00


	//----- nvinfo : EIATTR_SPARSE_MMA_MASK
	.align		4
.L_31:
        /*0068*/ 	.byte	0x03, 0x50
        /*006a*/ 	.short	0x0000


	//----- nvinfo : EIATTR_MAXREG_COUNT
	.align		4
        /*006c*/ 	.byte	0x03, 0x1b
        /*006e*/ 	.short	0x00ff


	//----- nvinfo : EIATTR_NUM_BARRIERS
	.align		4
        /*0070*/ 	.byte	0x02, 0x4c
        /*0072*/ 	.byte	0x01
	.zero		1


	//----- nvinfo : EIATTR_MERCURY_ISA_VERSION
	.align		4
        /*0074*/ 	.byte	0x03, 0x5f
        /*0076*/ 	.short	0x0101


	//----- nvinfo : EIATTR_VRC_CTA_INIT_COUNT
	.align		4
        /*0078*/ 	.byte	0x02, 0x4a
	.zero		1
	.zero		1


	//----- nvinfo : EIATTR_EXIT_INSTR_OFFSETS
	.align		4
        /*007c*/ 	.byte	0x04, 0x1c
        /*007e*/ 	.short	(.L_33 - .L_32)


	//   ....[0]....
.L_32:
        /*0080*/ 	.word	0x00000060


	//   ....[1]....
        /*0084*/ 	.word	0x000006e0


	//----- nvinfo : EIATTR_CBANK_PARAM_SIZE
	.align		4
.L_33:
        /*0088*/ 	.byte	0x03, 0x19
        /*008a*/ 	.short	0x0020


	//----- nvinfo : EIATTR_PARAM_CBANK
	.align		4
        /*008c*/ 	.byte	0x04, 0x0a
        /*008e*/ 	.short	(.L_35 - .L_34)
	.align		4
.L_34:
        /*0090*/ 	.word	index@(.nv.constant0._Z10cal_phase3Pimiiii)
        /*0094*/ 	.short	0x0380
        /*0096*/ 	.short	0x0020


	//----- nvinfo : EIATTR_SW_WAR
	.align		4
.L_35:
        /*0098*/ 	.byte	0x04, 0x36
        /*009a*/ 	.short	(.L_37 - .L_36)
.L_36:
        /*009c*/ 	.word	0x00000008
.L_37:


//--------------------- .nv.info._Z10cal_phase2Pimiiii --------------------------
	.section	.nv.info._Z10cal_phase2Pimiiii,"",@"SHT_CUDA_INFO"
	.sectionflags	@""
	.align	4


	//----- nvinfo : EIATTR_CUDA_API_VERSION
	.align		4
        /*0000*/ 	.byte	0x04, 0x37
        /*0002*/ 	.short	(.L_39 - .L_38)
.L_38:
        /*0004*/ 	.word	0x00000082


	//----- nvinfo : EIATTR_KPARAM_INFO
	.align		4
.L_39:
        /*0008*/ 	.byte	0x04, 0x17
        /*000a*/ 	.short	(.L_41 - .L_40)
.L_40:
        /*000c*/ 	.word	0x00000000
        /*0010*/ 	.short	0x0005
        /*0012*/ 	.short	0x001c
        /*0014*/ 	.byte	0x00, 0xf0, 0x11, 0x00


	//----- nvinfo : EIATTR_KPARAM_INFO
	.align		4
.L_41:
        /*0018*/ 	.byte	0x04, 0x17
        /*001a*/ 	.short	(.L_43 - .L_42)
.L_42:
        /*001c*/ 	.word	0x00000000
        /*0020*/ 	.short	0x0004
        /*0022*/ 	.short	0x0018
        /*0024*/ 	.byte	0x00, 0xf0, 0x11, 0x00


	//----- nvinfo : EIATTR_KPARAM_INFO
	.align		4
.L_43:
        /*0028*/ 	.byte	0x04, 0x17
        /*002a*/ 	.short	(.L_45 - .L_44)
.L_44:
        /*002c*/ 	.word	0x00000000
        /*0030*/ 	.short	0x0003
        /*0032*/ 	.short	0x0014
        /*0034*/ 	.byte	0x00, 0xf0, 0x11, 0x00


	//----- nvinfo : EIATTR_KPARAM_INFO
	.align		4
.L_45:
        /*0038*/ 	.byte	0x04, 0x17
        /*003a*/ 	.short	(.L_47 - .L_46)
.L_46:
        /*003c*/ 	.word	0x00000000
        /*0040*/ 	.short	0x0002
        /*0042*/ 	.short	0x0010
        /*0044*/ 	.byte	0x00, 0xf0, 0x11, 0x00


	//----- nvinfo : EIATTR_KPARAM_INFO
	.align		4
.L_47:
        /*0048*/ 	.byte	0x04, 0x17
        /*004a*/ 	.short	(.L_49 - .L_48)
.L_48:
        /*004c*/ 	.word	0x00000000
        /*0050*/ 	.short	0x0001
        /*0052*/ 	.short	0x0008
        /*0054*/ 	.byte	0x00, 0xf0, 0x21, 0x00


	//----- nvinfo : EIATTR_KPARAM_INFO
	.align		4
.L_49:
        /*0058*/ 	.byte	0x04, 0x17
        /*005a*/ 	.short	(.L_51 - .L_50)
.L_50:
        /*005c*/ 	.word	0x00000000
        /*0060*/ 	.short	0x0000
        /*0062*/ 	.short	0x0000
        /*0064*/ 	.byte	0x00, 0xf5, 0x21, 0x00


	//----- nvinfo : EIATTR_SPARSE_MMA_MASK
	.align		4
.L_51:
        /*0068*/ 	.byte	0x03, 0x50
        /*006a*/ 	.short	0x0000


	//----- nvinfo : EIATTR_MAXREG_COUNT
	.align		4
        /*006c*/ 	.byte	0x03, 0x1b
        /*006e*/ 	.short	0x00ff


	//----- nvinfo : EIATTR_NUM_BARRIERS
	.align		4
        /*0070*/ 	.byte	0x02, 0x4c
        /*0072*/ 	.byte	0x01
	.zero		1


	//----- nvinfo : EIATTR_MERCURY_ISA_VERSION
	.align		4
        /*0074*/ 	.byte	0x03, 0x5f
        /*0076*/ 	.short	0x0101


	//----- nvinfo : EIATTR_VRC_CTA_INIT_COUNT
	.align		4
        /*0078*/ 	.byte	0x02, 0x4a
	.zero		1
	.zero		1


	//----- nvinfo : EIATTR_EXIT_INSTR_OFFSETS
	.align		4
        /*007c*/ 	.byte	0x04, 0x1c
        /*007e*/ 	.short	(.L_53 - .L_52)


	//   ....[0]....
.L_52:
        /*0080*/ 	.word	0x00000040


	//   ....[1]....
        /*0084*/ 	.word	0x000007a0


	//----- nvinfo : EIATTR_CBANK_PARAM_SIZE
	.align		4
.L_53:
        /*0088*/ 	.byte	0x03, 0x19
        /*008a*/ 	.short	0x0020


	//----- nvinfo : EIATTR_PARAM_CBANK
	.align		4
        /*008c*/ 	.byte	0x04, 0x0a
        /*008e*/ 	.short	(.L_55 - .L_54)
	.align		4
.L_54:
        /*0090*/ 	.word	index@(.nv.constant0._Z10cal_phase2Pimiiii)
        /*0094*/ 	.short	0x0380
        /*0096*/ 	.short	0x0020


	//----- nvinfo : EIATTR_SW_WAR
	.align		4
.L_55:
        /*0098*/ 	.byte	0x04, 0x36
        /*009a*/ 	.short	(.L_57 - .L_56)
.L_56:
        /*009c*/ 	.word	0x00000008
.L_57:


//--------------------- .nv.info._Z10cal_phase1Pimii --------------------------
	.section	.nv.info._Z10cal_phase1Pimii,"",@"SHT_CUDA_INFO"
	.sectionflags	@""
	.align	4


	//----- nvinfo : EIATTR_CUDA_API_VERSION
	.align		4
        /*0000*/ 	.byte	0x04, 0x37
        /*0002*/ 	.short	(.L_59 - .L_58)
.L_58:
        /*0004*/ 	.word	0x00000082


	//----- nvinfo : EIATTR_KPARAM_INFO
	.align		4
.L_59:
        /*0008*/ 	.byte	0x04, 0x17
        /*000a*/ 	.short	(.L_61 - .L_60)
.L_60:
        /*000c*/ 	.word	0x00000000
        /*0010*/ 	.short	0x0003
        /*0012*/ 	.short	0x0014
        /*0014*/ 	.byte	0x00, 0xf0, 0x11, 0x00


	//----- nvinfo : EIATTR_KPARAM_INFO
	.align		4
.L_61:
        /*0018*/ 	.byte	0x04, 0x17
        /*001a*/ 	.short	(.L_63 - .L_62)
.L_62:
        /*001c*/ 	.word	0x00000000
        /*0020*/ 	.short	0x0002
        /*0022*/ 	.short	0x0010
        /*0024*/ 	.byte	0x00, 0xf0, 0x11, 0x00


	//----- nvinfo : EIATTR_KPARAM_INFO
	.align		4
.L_63:
        /*0028*/ 	.byte	0x04, 0x17
        /*002a*/ 	.short	(.L_65 - .L_64)
.L_64:
        /*002c*/ 	.word	0x00000000
        /*0030*/ 	.short	0x0001
        /*0032*/ 	.short	0x0008
        /*0034*/ 	.byte	0x00, 0xf0, 0x21, 0x00


	//----- nvinfo : EIATTR_KPARAM_INFO
	.align		4
.L_65:
        /*0038*/ 	.byte	0x04, 0x17
        /*003a*/ 	.short	(.L_67 - .L_66)
.L_66:
        /*003c*/ 	.word	0x00000000
        /*0040*/ 	.short	0x0000
        /*0042*/ 	.short	0x0000
        /*0044*/ 	.byte	0x00, 0xf5, 0x21, 0x00


	//----- nvinfo : EIATTR_SPARSE_MMA_MASK
	.align		4
.L_67:
        /*0048*/ 	.byte	0x03, 0x50
        /*004a*/ 	.short	0x0000


	//----- nvinfo : EIATTR_MAXREG_COUNT
	.align		4
        /*004c*/ 	.byte	0x03, 0x1b
        /*004e*/ 	.short	0x00ff


	//----- nvinfo : EIATTR_NUM_BARRIERS
	.align		4
        /*0050*/ 	.byte	0x02, 0x4c
        /*0052*/ 	.byte	0x01
	.zero		1


	//----- nvinfo : EIATTR_MERCURY_ISA_VERSION
	.align		4
        /*0054*/ 	.byte	0x03, 0x5f
        /*0056*/ 	.short	0x0101


	//----- nvinfo : EIATTR_VRC_CTA_INIT_COUNT
	.align		4
        /*0058*/ 	.byte	0x02, 0x4a
	.zero		1
	.zero		1


	//----- nvinfo : EIATTR_EXIT_INSTR_OFFSETS
	.align		4
        /*005c*/ 	.byte	0x04, 0x1c
        /*005e*/ 	.short	(.L_69 - .L_68)


	//   ....[0]....
.L_68:
        /*0060*/ 	.word	0x00000560


	//----- nvinfo : EIATTR_CBANK_PARAM_SIZE
	.align		4
.L_69:
        /*0064*/ 	.byte	0x03, 0x19
        /*0066*/ 	.short	0x0018


	//----- nvinfo : EIATTR_PARAM_CBANK
	.align		4
        /*0068*/ 	.byte	0x04, 0x0a
        /*006a*/ 	.short	(.L_71 - .L_70)
	.align		4
.L_70:
        /*006c*/ 	.word	index@(.nv.constant0._Z10cal_phase1Pimii)
        /*0070*/ 	.short	0x0380
        /*0072*/ 	.short	0x0018


	//----- nvinfo : EIATTR_SW_WAR
	.align		4
.L_71:
        /*0074*/ 	.byte	0x04, 0x36
        /*0076*/ 	.short	(.L_73 - .L_72)
.L_72:
        /*0078*/ 	.word	0x00000008
.L_73:


//--------------------- .nv.callgraph             --------------------------
	.section	.nv.callgraph,"",@"SHT_CUDA_CALLGRAPH"
	.align	4
	.sectionentsize	8
	.align		4
        /*0000*/ 	.word	0x00000000
	.align		4
        /*0004*/ 	.word	0xffffffff
	.align		4
        /*0008*/ 	.word	0x00000000
	.align		4
        /*000c*/ 	.word	0xfffffffe
	.align		4
        /*0010*/ 	.word	0x00000000
	.align		4
        /*0014*/ 	.word	0xfffffffd
	.align		4
        /*0018*/ 	.word	0x00000000
	.align		4
        /*001c*/ 	.word	0xfffffffc


//--------------------- .text._Z10cal_phase3Pimiiii --------------------------
	.section	.text._Z10cal_phase3Pimiiii,"ax",@progbits
	.align	128
        .global         _Z10cal_phase3Pimiiii
        .type           _Z10cal_phase3Pimiiii,@function
        .size           _Z10cal_phase3Pimiiii,(.L_x_15 - _Z10cal_phase3Pimiiii)
        .other          _Z10cal_phase3Pimiiii,@"STO_CUDA_ENTRY STV_DEFAULT"
_Z10cal_phase3Pimiiii:
.text._Z10cal_phase3Pimiiii:
[----:B------:R-:W-:Y:S08]  /*0000*/  LDC R1, c[0x0][0x37c] ;  /* 0x0000df00ff017b82 */ /* 0x000ff00000000800 */
[----:B------:R-:W0:Y:S08]  /*0010*/  S2UR UR4, SR_CTAID.X ;  /* 0x00000000000479c3 */ /* 0x000e300000002500 */
[----:B------:R-:W0:Y:S08]  /*0020*/  LDC R7, c[0x0][0x398] ;  /* 0x0000e600ff077b82 */ /* 0x000e300000000800 */
[----:B------:R-:W1:Y:S01]  /*0030*/  S2UR UR5, SR_CTAID.Y ;  /* 0x00000000000579c3 */ /* 0x000e620000002600 */
[----:B0-----:R-:W-:-:S04]  /*0040*/  ISETP.NE.AND P0, PT, R7, UR4, PT ;  /* 0x0000000407007c0c */ /* 0x001fc8000bf05270 */
[----:B-1----:R-:W-:-:S13]  /*0050*/  ISETP.EQ.OR P0, PT, R7, UR5, !P0 ;  /* 0x0000000507007c0c */ /* 0x002fda000c702670 */
[----:B------:R-:W-:Y:S05]  /*0060*/  @P0 EXIT ;  /* 0x000000000000094d */ /* 0x000fea0003800000 */
[----:B------:R-:W0:Y:S01]  /*0070*/  S2R R0, SR_TID.Y ;  /* 0x0000000000007919 */ /* 0x000e220000002200 */
[----:B------:R-:W0:Y:S01]  /*0080*/  LDC R5, c[0x0][0x39c] ;  /* 0x0000e700ff057b82 */ /* 0x000e220000000800 */
[----:B------:R-:W1:Y:S01]  /*0090*/  LDCU UR6, c[0x0][0x388] ;  /* 0x00007100ff0677ac */ /* 0x000e620008000800 */
[----:B------:R-:W2:Y:S01]  /*00a0*/  S2R R12, SR_TID.X ;  /* 0x00000000000c7919 */ /* 0x000ea20000002100 */
[----:B------:R-:W3:Y:S05]  /*00b0*/  LDCU.64 UR8, c[0x0][0x358] ;  /* 0x00006b00ff0877ac */ /* 0x000eea0008000a00 */
[----:B------:R-:W4:Y:S01]  /*00c0*/  LDC.64 R10, c[0x0][0x380] ;  /* 0x0000e000ff0a7b82 */ /* 0x000f220000000a00 */
[--C-:B0-----:R-:W-:Y:S01]  /*00d0*/  IMAD R2, R5, UR5, R0.reuse ;  /* 0x0000000505027c24 */ /* 0x101fe2000f8e0200 */
[----:B------:R-:W0:Y:S01]  /*00e0*/  S2R R6, SR_CgaCtaId ;  /* 0x0000000000067919 */ /* 0x000e220000008800 */
[----:B------:R-:W-:Y:S01]  /*00f0*/  IMAD R4, R7, R5, R0 ;  /* 0x0000000507047224 */ /* 0x000fe200078e0200 */
[----:B------:R-:W5:Y:S01]  /*0100*/  LDCU UR5, c[0x0][0x394] ;  /* 0x00007280ff0577ac */ /* 0x000f620008000800 */
[----:B--2---:R-:W-:-:S02]  /*0110*/  IMAD R3, R5, UR4, R12 ;  /* 0x0000000405037c24 */ /* 0x004fc4000f8e020c */
[----:B------:R-:W-:Y:S02]  /*0120*/  IMAD R7, R7, R5, R12 ;  /* 0x0000000507077224 */ /* 0x000fe400078e020c */
[--C-:B-1----:R-:W-:Y:S02]  /*0130*/  IMAD R5, R2, UR6, R3.reuse ;  /* 0x0000000602057c24 */ /* 0x102fe4000f8e0203 */
[----:B------:R-:W-:Y:S02]  /*0140*/  IMAD R9, R4, UR6, R3 ;  /* 0x0000000604097c24 */ /* 0x000fe4000f8e0203 */
[----:B------:R-:W-:Y:S02]  /*0150*/  IMAD R7, R2, UR6, R7 ;  /* 0x0000000602077c24 */ /* 0x000fe4000f8e0207 */
[----:B----4-:R-:W-:-:S04]  /*0160*/  IMAD.WIDE R2, R5, 0x4, R10 ;  /* 0x0000000405027825 */ /* 0x010fc800078e020a */
[--C-:B------:R-:W-:Y:S01]  /*0170*/  IMAD.WIDE R8, R9, 0x4, R10.reuse ;  /* 0x0000000409087825 */ /* 0x100fe200078e020a */
[----:B---3--:R-:W2:Y:S03]  /*0180*/  LDG.E R13, desc[UR8][R2.64] ;  /* 0x00000008020d7981 */ /* 0x008ea6000c1e1900 */
[----:B------:R-:W-:Y:S02]  /*0190*/  IMAD.WIDE R10, R7, 0x4, R10 ;  /* 0x00000004070a7825 */ /* 0x000fe400078e020a */
[----:B------:R1:W3:Y:S04]  /*01a0*/  LDG.E R8, desc[UR8][R8.64] ;  /* 0x0000000808087981 */ /* 0x0002e8000c1e1900 */
[----:B------:R4:W3:Y:S01]  /*01b0*/  LDG.E R10, desc[UR8][R10.64] ;  /* 0x000000080a0a7981 */ /* 0x0008e2000c1e1900 */
[----:B------:R-:W-:-:S04]  /*01c0*/  MOV R4, 0x400 ;  /* 0x0000040000047802 */ /* 0x000fc80000000f00 */
[C---:B------:R-:W-:Y:S01]  /*01d0*/  IADD3 R5, PT, PT, R4.reuse, 0x1900, RZ ;  /* 0x0000190004057810 */ /* 0x040fe20007ffe0ff */
[----:B------:R-:W-:Y:S01]  /*01e0*/  VIADD R7, R4, 0x3200 ;  /* 0x0000320004077836 */ /* 0x000fe20000000000 */
[C---:B0-----:R-:W-:Y:S02]  /*01f0*/  LEA R15, R6.reuse, R4, 0x18 ;  /* 0x00000004060f7211 */ /* 0x041fe400078ec0ff */
[C---:B------:R-:W-:Y:S02]  /*0200*/  LEA R5, R6.reuse, R5, 0x18 ;  /* 0x0000000506057211 */ /* 0x040fe400078ec0ff */
[----:B------:R-:W-:Y:S01]  /*0210*/  LEA R7, R6, R7, 0x18 ;  /* 0x0000000706077211 */ /* 0x000fe200078ec0ff */
[----:B------:R-:W-:Y:S01]  /*0220*/  IMAD R15, R0, 0xa0, R15 ;  /* 0x000000a0000f7824 */ /* 0x000fe200078e020f */
[----:B------:R-:W-:Y:S01]  /*0230*/  SHF.L.U32 R4, R12, 0x2, RZ ;  /* 0x000000020c047819 */ /* 0x000fe200000006ff */
[C---:B-1----:R-:W-:Y:S02]  /*0240*/  IMAD R9, R0.reuse, 0xa0, R5 ;  /* 0x000000a000097824 */ /* 0x042fe400078e0205 */
[----:B----4-:R-:W-:-:S02]  /*0250*/  IMAD R11, R0, 0xa0, R7 ;  /* 0x000000a0000b7824 */ /* 0x010fc400078e0207 */
[----:B------:R-:W-:Y:S01]  /*0260*/  IMAD.IADD R6, R15, 0x1, R4 ;  /* 0x000000010f067824 */ /* 0x000fe200078e0204 */
[C---:B------:R-:W-:Y:S01]  /*0270*/  IADD3 R9, PT, PT, R4.reuse, R9, RZ ;  /* 0x0000000904097210 */ /* 0x040fe20007ffe0ff */
[----:B------:R-:W-:Y:S01]  /*0280*/  IMAD.IADD R15, R4, 0x1, R11 ;  /* 0x00000001040f7824 */ /* 0x000fe200078e020b */
[----:B-----5:R-:W-:Y:S02]  /*0290*/  UISETP.GE.AND UP0, UPT, UR5, 0x1, UPT ;  /* 0x000000010500788c */ /* 0x020fe4000bf06270 */
[----:B--2---:R0:W-:Y:S04]  /*02a0*/  STS [R6], R13 ;  /* 0x0000000d06007388 */ /* 0x0041e80000000800 */
[----:B---3--:R0:W-:Y:S04]  /*02b0*/  STS [R9], R8 ;  /* 0x0000000809007388 */ /* 0x0081e80000000800 */
[----:B------:R0:W-:Y:S01]  /*02c0*/  STS [R15], R10 ;  /* 0x0000000a0f007388 */ /* 0x0001e20000000800 */
[----:B------:R-:W-:Y:S06]  /*02d0*/  BAR.SYNC.DEFER_BLOCKING 0x0 ;  /* 0x0000000000007b1d */ /* 0x000fec0000010000 */
[----:B------:R-:W-:Y:S05]  /*02e0*/  BRA.U !UP0, `(.L_x_0) ;  /* 0x0000000108f47547 */ /* 0x000fea000b800000 */
[----:B------:R-:W-:Y:S01]  /*02f0*/  UISETP.GE.U32.AND UP1, UPT, UR5, 0x4, UPT ;  /* 0x000000040500788c */ /* 0x000fe2000bf26070 */
[----:B0-----:R-:W-:Y:S01]  /*0300*/  HFMA2 R9, -RZ, RZ, 0, 0 ;  /* 0x00000000ff097431 */ /* 0x001fe200000001ff */
[----:B------:R-:W-:-:S04]  /*0310*/  ULOP3.LUT UR4, UR5, 0x3, URZ, 0xc0, !UPT ;  /* 0x0000000305047892 */ /* 0x000fc8000f8ec0ff */
[----:B------:R-:W-:-:S03]  /*0320*/  UISETP.NE.AND UP0, UPT, UR4, URZ, UPT ;  /* 0x000000ff0400728c */ /* 0x000fc6000bf05270 */
[----:B------:R-:W-:Y:S08]  /*0330*/  BRA.U !UP1, `(.L_x_1) ;  /* 0x0000000109987547 */ /* 0x000ff0000b800000 */
[----:B------:R-:W-:Y:S01]  /*0340*/  ULOP3.LUT UR5, UR5, 0x7ffffffc, URZ, 0xc0, !UPT ;  /* 0x7ffffffc05057892 */ /* 0x000fe2000f8ec0ff */
[----:B------:R-:W-:Y:S01]  /*0350*/  VIADD R11, R11, 0x8 ;  /* 0x000000080b0b7836 */ /* 0x000fe20000000000 */
[----:B------:R-:W-:Y:S02]  /*0360*/  IADD3 R8, PT, PT, R4, 0x140, R5 ;  /* 0x0000014004087810 */ /* 0x000fe40007ffe005 */
[----:B------:R-:W-:Y:S02]  /*0370*/  UIADD3 UR6, UPT, UPT, -UR5, URZ, URZ ;  /* 0x000000ff05067290 */ /* 0x000fe4000fffe1ff */
[----:B------:R-:W-:-:S10]  /*0380*/  MOV R9, UR5 ;  /* 0x0000000500097c02 */ /* 0x000fd40008000f00 */
.L_x_2:
[----:B------:R-:W-:Y:S01]  /*0390*/  LDS R10, [R11+-0x8] ;  /* 0xfffff8000b0a7984 */ /* 0x000fe20000000800 */
[----:B------:R-:W-:-:S03]  /*03a0*/  UIADD3 UR6, UPT, UPT, UR6, 0x4, URZ ;  /* 0x0000000406067890 */ /* 0x000fc6000fffe0ff */
[----:B0-----:R-:W0:Y:S01]  /*03b0*/  LDS R13, [R8+-0x140] ;  /* 0xfffec000080d7984 */ /* 0x001e220000000800 */
[----:B------:R-:W-:-:S03]  /*03c0*/  UISETP.NE.AND UP1, UPT, UR6, URZ, UPT ;  /* 0x000000ff0600728c */ /* 0x000fc6000bf25270 */
[----:B------:R-:W1:Y:S01]  /*03d0*/  LDS R12, [R6] ;  /* 0x00000000060c7984 */ /* 0x000e620000000800 */
[----:B0-----:R-:W-:-:S05]  /*03e0*/  IMAD.IADD R15, R10, 0x1, R13 ;  /* 0x000000010a0f7824 */ /* 0x001fca00078e020d */
[----:B-1----:R-:W-:-:S13]  /*03f0*/  ISETP.GT.AND P0, PT, R12, R15, PT ;  /* 0x0000000f0c00720c */ /* 0x002fda0003f04270 */
[----:B------:R-:W-:Y:S01]  /*0400*/  @P0 STS [R6], R15 ;  /* 0x0000000f06000388 */ /* 0x000fe20000000800 */
[----:B------:R-:W-:Y:S06]  /*0410*/  BAR.SYNC.DEFER_BLOCKING 0x0 ;  /* 0x0000000000007b1d */ /* 0x000fec0000010000 */
[----:B------:R-:W-:Y:S04]  /*0420*/  LDS R10, [R11+-0x4] ;  /* 0xfffffc000b0a7984 */ /* 0x000fe80000000800 */
[----:B------:R-:W0:Y:S04]  /*0430*/  LDS R13, [R8+-0xa0] ;  /* 0xffff6000080d7984 */ /* 0x000e280000000800 */
[----:B------:R-:W1:Y:S01]  /*0440*/  LDS R12, [R6] ;  /* 0x00000000060c7984 */ /* 0x000e620000000800 */
[----:B0-----:R-:W-:-:S04]  /*0450*/  IADD3 R17, PT, PT, R10, R13, RZ ;  /* 0x0000000d0a117210 */ /* 0x001fc80007ffe0ff */
[----:B-1----:R-:W-:-:S13]  /*0460*/  ISETP.GT.AND P0, PT, R12, R17, PT ;  /* 0x000000110c00720c */ /* 0x002fda0003f04270 */
[----:B------:R-:W-:Y:S01]  /*0470*/  @P0 STS [R6], R17 ;  /* 0x0000001106000388 */ /* 0x000fe20000000800 */
[----:B------:R-:W-:Y:S06]  /*0480*/  BAR.SYNC.DEFER_BLOCKING 0x0 ;  /* 0x0000000000007b1d */ /* 0x000fec0000010000 */
[----:B------:R-:W-:Y:S04]  /*0490*/  LDS R10, [R11] ;  /* 0x000000000b0a7984 */ /* 0x000fe80000000800 */
[----:B------:R-:W0:Y:S04]  /*04a0*/  LDS R13, [R8] ;  /* 0x00000000080d7984 */ /* 0x000e280000000800 */
[----:B------:R-:W1:Y:S01]  /*04b0*/  LDS R12, [R6] ;  /* 0x00000000060c7984 */ /* 0x000e620000000800 */
[----:B0-----:R-:W-:-:S05]  /*04c0*/  IMAD.IADD R15, R10, 0x1, R13 ;  /* 0x000000010a0f7824 */ /* 0x001fca00078e020d */
[----:B-1----:R-:W-:-:S13]  /*04d0*/  ISETP.GT.AND P0, PT, R12, R15, PT ;  /* 0x0000000f0c00720c */ /* 0x002fda0003f04270 */
[----:B------:R-:W-:Y:S01]  /*04e0*/  @P0 STS [R6], R15 ;  /* 0x0000000f06000388 */ /* 0x000fe20000000800 */
[----:B------:R-:W-:Y:S06]  /*04f0*/  BAR.SYNC.DEFER_BLOCKING 0x0 ;  /* 0x0000000000007b1d */ /* 0x000fec0000010000 */
[----:B------:R0:W-:Y:S04]  /*0500*/  LDS R10, [R11+0x4] ;  /* 0x000004000b0a7984 */ /* 0x0001e80000000800 */
[----:B------:R1:W2:Y:S04]  /*0510*/  LDS R13, [R8+0xa0] ;  /* 0x0000a000080d7984 */ /* 0x0002a80000000800 */
[----:B------:R-:W3:Y:S01]  /*0520*/  LDS R12, [R6] ;  /* 0x00000000060c7984 */ /* 0x000ee20000000800 */
[----:B0-----:R-:W-:Y:S01]  /*0530*/  IADD3 R11, PT, PT, R11, 0x10, RZ ;  /* 0x000000100b0b7810 */ /* 0x001fe20007ffe0ff */
[----:B-1----:R-:W-:Y:S01]  /*0540*/  VIADD R8, R8, 0x280 ;  /* 0x0000028008087836 */ /* 0x002fe20000000000 */
[----:B--2---:R-:W-:-:S04]  /*0550*/  IADD3 R13, PT, PT, R10, R13, RZ ;  /* 0x0000000d0a0d7210 */ /* 0x004fc80007ffe0ff */
[----:B---3--:R-:W-:-:S13]  /*0560*/  ISETP.GT.AND P0, PT, R12, R13, PT ;  /* 0x0000000d0c00720c */ /* 0x008fda0003f04270 */
[----:B------:R0:W-:Y:S01]  /*0570*/  @P0 STS [R6], R13 ;  /* 0x0000000d06000388 */ /* 0x0001e20000000800 */
[----:B------:R-:W-:Y:S06]  /*0580*/  BAR.SYNC.DEFER_BLOCKING 0x0 ;  /* 0x0000000000007b1d */ /* 0x000fec0000010000 */
[----:B------:R-:W-:Y:S05]  /*0590*/  BRA.U UP1, `(.L_x_2) ;  /* 0xfffffffd017c7547 */ /* 0x000fea000b83ffff */
.L_x_1:
[----:B------:R-:W-:Y:S05]  /*05a0*/  BRA.U !UP0, `(.L_x_0) ;  /* 0x0000000108447547 */ /* 0x000fea000b800000 */
[----:B------:R-:W-:Y:S01]  /*05b0*/  IMAD R4, R9, 0xa0, R4 ;  /* 0x000000a009047824 */ /* 0x000fe200078e0204 */
[----:B------:R-:W-:Y:S01]  /*05c0*/  UIADD3 UR4, UPT, UPT, -UR4, URZ, URZ ;  /* 0x000000ff04047290 */ /* 0x000fe2000fffe1ff */
[----:B------:R-:W-:-:S03]  /*05d0*/  IMAD R0, R0, 0x28, R9 ;  /* 0x0000002800007824 */ /* 0x000fc600078e0209 */
[----:B------:R-:W-:Y:S02]  /*05e0*/  IADD3 R4, PT, PT, R5, R4, RZ ;  /* 0x0000000405047210 */ /* 0x000fe40007ffe0ff */
[----:B------:R-:W-:-:S07]  /*05f0*/  LEA R7, R0, R7, 0x2 ;  /* 0x0000000700077211 */ /* 0x000fce00078e10ff */
.L_x_3:
[----:B-1----:R1:W-:Y:S01]  /*0600*/  LDS R0, [R7] ;  /* 0x0000000007007984 */ /* 0x0023e20000000800 */
[----:B------:R-:W-:-:S03]  /*0610*/  UIADD3 UR4, UPT, UPT, UR4, 0x1, URZ ;  /* 0x0000000104047890 */ /* 0x000fc6000fffe0ff */
[----:B------:R2:W3:Y:S01]  /*0620*/  LDS R5, [R4] ;  /* 0x0000000004057984 */ /* 0x0004e20000000800 */
[----:B------:R-:W-:-:S03]  /*0630*/  UISETP.NE.AND UP0, UPT, UR4, URZ, UPT ;  /* 0x000000ff0400728c */ /* 0x000fc6000bf05270 */
[----:B------:R-:W4:Y:S01]  /*0640*/  LDS R8, [R6] ;  /* 0x0000000006087984 */ /* 0x000f220000000800 */
[----:B-1----:R-:W-:Y:S02]  /*0650*/  IADD3 R7, PT, PT, R7, 0x4, RZ ;  /* 0x0000000407077810 */ /* 0x002fe40007ffe0ff */
[----:B--2---:R-:W-:Y:S01]  /*0660*/  IADD3 R4, PT, PT, R4, 0xa0, RZ ;  /* 0x000000a004047810 */ /* 0x004fe20007ffe0ff */
[----:B---3--:R-:W-:-:S05]  /*0670*/  IMAD.IADD R5, R0, 0x1, R5 ;  /* 0x0000000100057824 */ /* 0x008fca00078e0205 */
[----:B----4-:R-:W-:-:S13]  /*0680*/  ISETP.GT.AND P0, PT, R8, R5, PT ;  /* 0x000000050800720c */ /* 0x010fda0003f04270 */
[----:B------:R1:W-:Y:S01]  /*0690*/  @P0 STS [R6], R5 ;  /* 0x0000000506000388 */ /* 0x0003e20000000800 */
[----:B------:R-:W-:Y:S06]  /*06a0*/  BAR.SYNC.DEFER_BLOCKING 0x0 ;  /* 0x0000000000007b1d */ /* 0x000fec0000010000 */
[----:B------:R-:W-:Y:S05]  /*06b0*/  BRA.U UP0, `(.L_x_3) ;  /* 0xfffffffd00d07547 */ /* 0x000fea000b83ffff */
.L_x_0:
[----:B-1----:R-:W1:Y:S04]  /*06c0*/  LDS R5, [R6] ;  /* 0x0000000006057984 */ /* 0x002e680000000800 */
[----:B-1----:R-:W-:Y:S01]  /*06d0*/  STG.E desc[UR8][R2.64], R5 ;  /* 0x0000000502007986 */ /* 0x002fe2000c101908 */
[----:B------:R-:W-:Y:S05]  /*06e0*/  EXIT ;  /* 0x000000000000794d */ /* 0x000fea0003800000 */
.L_x_4:
[----:B------:R-:W-:-:S00]  /*06f0*/  BRA `(.L_x_4) ;  /* 0xfffffffc00fc7947 */ /* 0x000fc0000383ffff */
[----:B------:R-:W-:-:S00]  /*0700*/  NOP ;  /* 0x0000000000007918 */ /* 0x000fc00000000000 */
[----:B------:R-:W-:-:S00]  /*0710*/  NOP ;  /* 0x0000000000007918 */ /* 0x000fc00000000000 */
[----:B------:R-:W-:-:S00]  /*0720*/  NOP ;  /* 0x0000000000007918 */ /* 0x000fc00000000000 */
[----:B------:R-:W-:-:S00]  /*0730*/  NOP ;  /* 0x0000000000007918 */ /* 0x000fc00000000000 */
[----:B------:R-:W-:-:S00]  /*0740*/  NOP ;  /* 0x0000000000007918 */ /* 0x000fc00000000000 */
[----:B------:R-:W-:-:S00]  /*0750*/  NOP ;  /* 0x0000000000007918 */ /* 0x000fc00000000000 */
[----:B------:R-:W-:-:S00]  /*0760*/  NOP ;  /* 0x0000000000007918 */ /* 0x000fc00000000000 */
[----:B------:R-:W-:-:S00]  /*0770*/  NOP ;  /* 0x0000000000007918 */ /* 0x000fc00000000000 */
.L_x_15:


//--------------------- .text._Z10cal_phase2Pimiiii --------------------------
	.section	.text._Z10cal_phase2Pimiiii,"ax",@progbits
	.align	128
        .global         _Z10cal_phase2Pimiiii
        .type           _Z10cal_phase2Pimiiii,@function
        .size           _Z10cal_phase2Pimiiii,(.L_x_16 - _Z10cal_phase2Pimiiii)
        .other          _Z10cal_phase2Pimiiii,@"STO_CUDA_ENTRY STV_DEFAULT"
_Z10cal_phase2Pimiiii:
.text._Z10cal_phase2Pimiiii:
[----:B------:R-:W-:Y:S01]  /*0000*/  LDC R1, c[0x0][0x37c] ;  /* 0x0000df00ff017b82 */ /* 0x000fe20000000800 */
[----:B------:R-:W0:Y:S01]  /*0010*/  S2R R9, SR_CTAID.X ;  /* 0x0000000000097919 */ /* 0x000e220000002500 */
[----:B------:R-:W0:Y:S02]  /*0020*/  LDCU.64 UR4, c[0x0][0x398] ;  /* 0x00007300ff0477ac */ /* 0x000e240008000a00 */
[----:B0-----:R-:W-:-:S13]  /*0030*/  ISETP.NE.AND P0, PT, R9, UR4, PT ;  /* 0x0000000409007c0c */ /* 0x001fda000bf05270 */
[----:B------:R-:W-:Y:S05]  /*0040*/  @!P0 EXIT ;  /* 0x000000000000894d */ /* 0x000fea0003800000 */
[----:B------:R-:W0:Y:S01]  /*0050*/  S2R R0, SR_TID.Y ;  /* 0x0000000000007919 */ /* 0x000e220000002200 */
[----:B------:R-:W1:Y:S01]  /*0060*/  S2UR UR9, SR_CTAID.Y ;  /* 0x00000000000979c3 */ /* 0x000e620000002600 */
[----:B------:R-:W-:Y:S01]  /*0070*/  UIMAD UR4, UR5, UR4, URZ ;  /* 0x00000004050472a4 */ /* 0x000fe2000f8e02ff */
[----:B------:R-:W2:Y:S01]  /*0080*/  S2R R4, SR_TID.X ;  /* 0x0000000000047919 */ /* 0x000ea20000002100 */
[----:B------:R-:W3:Y:S05]  /*0090*/  LDCU.64 UR10, c[0x0][0x358] ;  /* 0x00006b00ff0a77ac */ /* 0x000eea0008000a00 */
[----:B------:R-:W4:Y:S01]  /*00a0*/  LDC R7, c[0x0][0x388] ;  /* 0x0000e200ff077b82 */ /* 0x000f220000000800 */
[----:B------:R-:W5:Y:S07]  /*00b0*/  LDCU UR7, c[0x0][0x394] ;  /* 0x00007280ff0777ac */ /* 0x000f6e0008000800 */
[----:B------:R-:W3:Y:S01]  /*00c0*/  LDC.64 R2, c[0x0][0x380] ;  /* 0x0000e000ff027b82 */ /* 0x000ee20000000a00 */
[----:B-1----:R-:W-:-:S02]  /*00d0*/  ISETP.NE.AND P0, PT, RZ, UR9, PT ;  /* 0x00000009ff007c0c */ /* 0x002fc4000bf05270 */
[----:B0-----:R-:W-:-:S05]  /*00e0*/  IADD3 R5, PT, PT, R0, UR4, RZ ;  /* 0x0000000400057c10 */ /* 0x001fca000fffe0ff */
[----:B----4-:R-:W-:-:S06]  /*00f0*/  IMAD R5, R5, R7, RZ ;  /* 0x0000000705057224 */ /* 0x010fcc00078e02ff */
[C---:B------:R-:W-:Y:S02]  /*0100*/  @P0 IMAD R6, R9.reuse, UR5, R0 ;  /* 0x0000000509060c24 */ /* 0x040fe4000f8e0200 */
[----:B------:R-:W-:Y:S02]  /*0110*/  @!P0 IMAD R9, R9, UR5, R5 ;  /* 0x0000000509098c24 */ /* 0x000fe4000f8e0205 */
[----:B------:R-:W-:Y:S01]  /*0120*/  @P0 IMAD R9, R6, R7, UR4 ;  /* 0x0000000406090e24 */ /* 0x000fe2000f8e0207 */
[----:B--2---:R-:W-:-:S03]  /*0130*/  IADD3 R7, PT, PT, R5, UR4, R4 ;  /* 0x0000000405077c10 */ /* 0x004fc6000fffe004 */
[----:B------:R-:W-:Y:S02]  /*0140*/  IMAD.IADD R9, R4, 0x1, R9 ;  /* 0x0000000104097824 */ /* 0x000fe400078e0209 */
[----:B---3--:R-:W-:-:S04]  /*0150*/  IMAD.WIDE R6, R7, 0x4, R2 ;  /* 0x0000000407067825 */ /* 0x008fc800078e0202 */
[----:B------:R-:W-:Y:S02]  /*0160*/  IMAD.WIDE R2, R9, 0x4, R2 ;  /* 0x0000000409027825 */ /* 0x000fe400078e0202 */
[----:B------:R0:W2:Y:S04]  /*0170*/  LDG.E R7, desc[UR10][R6.64] ;  /* 0x0000000a06077981 */ /* 0x0000a8000c1e1900 */
[----:B------:R-:W3:Y:S01]  /*0180*/  LDG.E R9, desc[UR10][R2.64] ;  /* 0x0000000a02097981 */ /* 0x000ee2000c1e1900 */
[----:B------:R-:W1:Y:S01]  /*0190*/  S2UR UR6, SR_CgaCtaId ;  /* 0x00000000000679c3 */ /* 0x000e620000008800 */
[----:B------:R-:W-:Y:S01]  /*01a0*/  UMOV UR4, 0x400 ;  /* 0x0000040000047882 */ /* 0x000fe20000000000 */
[----:B------:R-:W-:Y:S01]  /*01b0*/  SHF.L.U32 R5, R4, 0x2, RZ ;  /* 0x0000000204057819 */ /* 0x000fe200000006ff */
[----:B------:R-:W-:-:S02]  /*01c0*/  UIADD3 UR5, UPT, UPT, UR4, 0x1900, URZ ;  /* 0x0000190004057890 */ /* 0x000fc4000fffe0ff */
[----:B-----5:R-:W-:Y:S02]  /*01d0*/  UISETP.GE.AND UP0, UPT, UR7, 0x1, UPT ;  /* 0x000000010700788c */ /* 0x020fe4000bf06270 */
[----:B-1----:R-:W-:Y:S02]  /*01e0*/  ULEA UR5, UR6, UR5, 0x18 ;  /* 0x0000000506057291 */ /* 0x002fe4000f8ec0ff */
[----:B------:R-:W-:-:S04]  /*01f0*/  ULEA UR4, UR6, UR4, 0x18 ;  /* 0x0000000406047291 */ /* 0x000fc8000f8ec0ff */
[----:B------:R-:W-:Y:S02]  /*0200*/  MOV R11, UR5 ;  /* 0x00000005000b7c02 */ /* 0x000fe40008000f00 */
[----:B------:R-:W-:-:S03]  /*0210*/  IMAD.U32 R13, RZ, RZ, UR4 ;  /* 0x00000004ff0d7e24 */ /* 0x000fc6000f8e00ff */
[C---:B------:R-:W-:Y:S02]  /*0220*/  IMAD R8, R0.reuse, 0xa0, R11 ;  /* 0x000000a000087824 */ /* 0x040fe400078e020b */
[----:B0-----:R-:W-:Y:S02]  /*0230*/  IMAD R6, R0, 0xa0, R13 ;  /* 0x000000a000067824 */ /* 0x001fe400078e020d */
[----:B------:R-:W-:-:S03]  /*0240*/  IMAD.IADD R8, R8, 0x1, R5 ;  /* 0x0000000108087824 */ /* 0x000fc600078e0205 */
[----:B------:R-:W-:Y:S02]  /*0250*/  IADD3 R6, PT, PT, R5, R6, RZ ;  /* 0x0000000605067210 */ /* 0x000fe40007ffe0ff */
[----:B--2---:R0:W-:Y:S04]  /*0260*/  STS [R8], R7 ;  /* 0x0000000708007388 */ /* 0x0041e80000000800 */
[----:B---3--:R0:W-:Y:S01]  /*0270*/  STS [R6], R9 ;  /* 0x0000000906007388 */ /* 0x0081e20000000800 */
[----:B------:R-:W-:Y:S06]  /*0280*/  BAR.SYNC.DEFER_BLOCKING 0x0 ;  /* 0x0000000000007b1d */ /* 0x000fec0000010000 */
[----:B------:R-:W-:Y:S05]  /*0290*/  BRA.U !UP0, `(.L_x_5) ;  /* 0x0000000508387547 */ /* 0x000fea000b800000 */
[----:B------:R-:W-:Y:S01]  /*02a0*/  UISETP.GE.U32.AND UP1, UPT, UR7, 0x4, UPT ;  /* 0x000000040700788c */ /* 0x000fe2000bf26070 */
[----:B0-----:R-:W-:Y:S01]  /*02b0*/  IMAD.MOV.U32 R7, RZ, RZ, RZ ;  /* 0x000000ffff077224 */ /* 0x001fe200078e00ff */
[----:B------:R-:W-:-:S04]  /*02c0*/  ULOP3.LUT UR6, UR7, 0x3, URZ, 0xc0, !UPT ;  /* 0x0000000307067892 */ /* 0x000fc8000f8ec0ff */
[----:B------:R-:W-:-:S03]  /*02d0*/  UISETP.NE.AND UP0, UPT, UR6, URZ, UPT ;  /* 0x000000ff0600728c */ /* 0x000fc6000bf05270 */
[----:B------:R-:W-:Y:S08]  /*02e0*/  BRA.U !UP1, `(.L_x_6) ;  /* 0x0000000109cc7547 */ /* 0x000ff0000b800000 */
[----:B------:R-:W-:Y:S01]  /*02f0*/  HFMA2 R7, -RZ, RZ, 0, 9.5367431640625e-06 ;  /* 0x000000a0ff077431 */ /* 0x000fe200000001ff */
[----:B------:R-:W-:-:S04]  /*0300*/  ULOP3.LUT UR7, UR7, 0x7ffffffc, URZ, 0xc0, !UPT ;  /* 0x7ffffffc07077892 */ /* 0x000fc8000f8ec0ff */
[----:B------:R-:W-:Y:S01]  /*0310*/  UIADD3 UR8, UPT, UPT, -UR7, URZ, URZ ;  /* 0x000000ff07087290 */ /* 0x000fe2000fffe1ff */
[----:B------:R-:W-:Y:S02]  /*0320*/  IMAD R8, R0, R7, 0xc ;  /* 0x0000000c00087424 */ /* 0x000fe400078e0207 */
[----:B------:R-:W-:-:S09]  /*0330*/  IMAD.U32 R7, RZ, RZ, UR7 ;  /* 0x00000007ff077e24 */ /* 0x000fd2000f8e00ff */
.L_x_7:
[----:B------:R-:W-:Y:S01]  /*0340*/  @!P0 LDS R9, [R8+UR5+-0xc] ;  /* 0xfffff40508098984 */ /* 0x000fe20008000800 */
[----:B------:R-:W-:Y:S01]  /*0350*/  ISETP.NE.AND P1, PT, RZ, UR9, PT ;  /* 0x00000009ff007c0c */ /* 0x000fe2000bf25270 */
[----:B------:R-:W-:Y:S02]  /*0360*/  UIADD3 UR8, UPT, UPT, UR8, 0x4, URZ ;  /* 0x0000000408087890 */ /* 0x000fe4000fffe0ff */
[----:B0-----:R-:W0:Y:S02]  /*0370*/  @!P0 LDS R10, [R5+UR4] ;  /* 0x00000004050a8984 */ /* 0x001e240008000800 */
[----:B------:R-:W-:Y:S02]  /*0380*/  UISETP.NE.AND UP1, UPT, UR8, URZ, UPT ;  /* 0x000000ff0800728c */ /* 0x000fe4000bf25270 */
[----:B------:R-:W-:Y:S04]  /*0390*/  @P0 LDS R11, [R8+UR4+-0xc] ;  /* 0xfffff404080b0984 */ /* 0x000fe80008000800 */
[----:B------:R-:W1:Y:S04]  /*03a0*/  @P0 LDS R12, [R5+UR5] ;  /* 0x00000005050c0984 */ /* 0x000e680008000800 */
[----:B------:R-:W2:Y:S01]  /*03b0*/  LDS R14, [R6] ;  /* 0x00000000060e7984 */ /* 0x000ea20000000800 */
[----:B0-----:R-:W-:Y:S01]  /*03c0*/  @!P0 IADD3 R9, PT, PT, R9, R10, RZ ;  /* 0x0000000a09098210 */ /* 0x001fe20007ffe0ff */
[----:B-1----:R-:W-:-:S05]  /*03d0*/  @P0 IMAD.IADD R9, R11, 0x1, R12 ;  /* 0x000000010b090824 */ /* 0x002fca00078e020c */
[----:B--2---:R-:W-:-:S13]  /*03e0*/  ISETP.GT.AND P2, PT, R14, R9, PT ;  /* 0x000000090e00720c */ /* 0x004fda0003f44270 */
[----:B------:R-:W-:Y:S01]  /*03f0*/  @P2 STS [R6], R9 ;  /* 0x0000000906002388 */ /* 0x000fe20000000800 */
[----:B------:R-:W-:Y:S06]  /*0400*/  BAR.SYNC.DEFER_BLOCKING 0x0 ;  /* 0x0000000000007b1d */ /* 0x000fec0000010000 */
[----:B------:R-:W-:Y:S04]  /*0410*/  @P1 LDS R10, [R8+UR4+-0x8] ;  /* 0xfffff804080a1984 */ /* 0x000fe80008000800 */
[----:B------:R-:W0:Y:S04]  /*0420*/  @P1 LDS R11, [R5+UR5+0xa0] ;  /* 0x0000a005050b1984 */ /* 0x000e280008000800 */
[----:B------:R-:W-:Y:S04]  /*0430*/  @!P1 LDS R12, [R8+UR5+-0x8] ;  /* 0xfffff805080c9984 */ /* 0x000fe80008000800 */
[----:B------:R-:W1:Y:S04]  /*0440*/  @!P1 LDS R13, [R5+UR4+0xa0] ;  /* 0x0000a004050d9984 */ /* 0x000e680008000800 */
[----:B------:R-:W2:Y:S01]  /*0450*/  LDS R14, [R6] ;  /* 0x00000000060e7984 */ /* 0x000ea20000000800 */
[----:B0-----:R-:W-:Y:S01]  /*0460*/  @P1 IADD3 R11, PT, PT, R10, R11, RZ ;  /* 0x0000000b0a0b1210 */ /* 0x001fe20007ffe0ff */
[----:B-1----:R-:W-:-:S05]  /*0470*/  @!P1 IMAD.IADD R11, R12, 0x1, R13 ;  /* 0x000000010c0b9824 */ /* 0x002fca00078e020d */
        /* <DEDUP_REMOVED lines=13> */
[----:B------:R-:W-:Y:S04]  /*0550*/  @P1 LDS R10, [R8+UR4] ;  /* 0x00000004080a1984 */ /* 0x000fe80008000800 */
[----:B------:R-:W0:Y:S04]  /*0560*/  @P1 LDS R11, [R5+UR5+0x1e0] ;  /* 0x0001e005050b1984 */ /* 0x000e280008000800 */
[----:B------:R1:W-:Y:S04]  /*0570*/  @!P1 LDS R12, [R8+UR5] ;  /* 0x00000005080c9984 */ /* 0x0003e80008000800 */
[----:B------:R2:W3:Y:S04]  /*0580*/  @!P1 LDS R13, [R5+UR4+0x1e0] ;  /* 0x0001e004050d9984 */ /* 0x0004e80008000800 */
[----:B------:R-:W4:Y:S01]  /*0590*/  LDS R14, [R6] ;  /* 0x00000000060e7984 */ /* 0x000f220000000800 */
[----:B-1----:R-:W-:Y:S01]  /*05a0*/  IADD3 R8, PT, PT, R8, 0x10, RZ ;  /* 0x0000001008087810 */ /* 0x002fe20007ffe0ff */
[----:B--2---:R-:W-:Y:S01]  /*05b0*/  VIADD R5, R5, 0x280 ;  /* 0x0000028005057836 */ /* 0x004fe20000000000 */
[----:B0-----:R-:W-:Y:S01]  /*05c0*/  @P1 IADD3 R11, PT, PT, R10, R11, RZ ;  /* 0x0000000b0a0b1210 */ /* 0x001fe20007ffe0ff */
[----:B---3--:R-:W-:-:S05]  /*05d0*/  @!P1 IMAD.IADD R11, R12, 0x1, R13 ;  /* 0x000000010c0b9824 */ /* 0x008fca00078e020d */
[----:B----4-:R-:W-:-:S13]  /*05e0*/  ISETP.GT.AND P1, PT, R14, R11, PT ;  /* 0x0000000b0e00720c */ /* 0x010fda0003f24270 */
[----:B------:R0:W-:Y:S01]  /*05f0*/  @P1 STS [R6], R11 ;  /* 0x0000000b06001388 */ /* 0x0001e20000000800 */
[----:B------:R-:W-:Y:S06]  /*0600*/  BAR.SYNC.DEFER_BLOCKING 0x0 ;  /* 0x0000000000007b1d */ /* 0x000fec0000010000 */
[----:B------:R-:W-:Y:S05]  /*0610*/  BRA.U UP1, `(.L_x_7) ;  /* 0xfffffffd01487547 */ /* 0x000fea000b83ffff */
.L_x_6:
[----:B------:R-:W-:Y:S05]  /*0620*/  BRA.U !UP0, `(.L_x_5) ;  /* 0x0000000108547547 */ /* 0x000fea000b800000 */
[----:B------:R-:W-:Y:S01]  /*0630*/  IMAD R4, R7, 0x28, R4 ;  /* 0x0000002807047824 */ /* 0x000fe200078e0204 */
[----:B------:R-:W-:Y:S01]  /*0640*/  ISETP.NE.AND P1, PT, RZ, UR9, PT ;  /* 0x00000009ff007c0c */ /* 0x000fe2000bf25270 */
[----:B------:R-:W-:Y:S01]  /*0650*/  IMAD R7, R0, 0x28, R7 ;  /* 0x0000002800077824 */ /* 0x000fe200078e0207 */
[----:B------:R-:W-:Y:S02]  /*0660*/  UIADD3 UR6, UPT, UPT, -UR6, URZ, URZ ;  /* 0x000000ff06067290 */ /* 0x000fe4000fffe1ff */
[----:B------:R-:W-:Y:S01]  /*0670*/  SHF.L.U32 R0, R4, 0x2, RZ ;  /* 0x0000000204007819 */ /* 0x000fe200000006ff */
[----:B------:R-:W-:-:S09]  /*0680*/  IMAD.SHL.U32 R4, R7, 0x4, RZ ;  /* 0x0000000407047824 */ /* 0x000fd200078e00ff */
.L_x_8:
[----:B-1----:R-:W-:Y:S01]  /*0690*/  @P1 LDS R5, [R4+UR4] ;  /* 0x0000000404051984 */ /* 0x002fe20008000800 */
[----:B------:R-:W-:-:S03]  /*06a0*/  UIADD3 UR6, UPT, UPT, UR6, 0x1, URZ ;  /* 0x0000000106067890 */ /* 0x000fc6000fffe0ff */
[----:B------:R-:W1:Y:S01]  /*06b0*/  @P1 LDS R8, [R0+UR5] ;  /* 0x0000000500081984 */ /* 0x000e620008000800 */
[----:B------:R-:W-:-:S03]  /*06c0*/  UISETP.NE.AND UP0, UPT, UR6, URZ, UPT ;  /* 0x000000ff0600728c */ /* 0x000fc6000bf05270 */
[----:B------:R2:W-:Y:S04]  /*06d0*/  @!P1 LDS R7, [R4+UR5] ;  /* 0x0000000504079984 */ /* 0x0005e80008000800 */
[----:B------:R3:W4:Y:S04]  /*06e0*/  @!P1 LDS R10, [R0+UR4] ;  /* 0x00000004000a9984 */ /* 0x0007280008000800 */
[----:B------:R-:W5:Y:S01]  /*06f0*/  LDS R12, [R6] ;  /* 0x00000000060c7984 */ /* 0x000f620000000800 */
[----:B--2---:R-:W-:Y:S02]  /*0700*/  IADD3 R4, PT, PT, R4, 0x4, RZ ;  /* 0x0000000404047810 */ /* 0x004fe40007ffe0ff */
[----:B---3--:R-:W-:-:S02]  /*0710*/  IADD3 R0, PT, PT, R0, 0xa0, RZ ;  /* 0x000000a000007810 */ /* 0x008fc40007ffe0ff */
[----:B-1----:R-:W-:Y:S01]  /*0720*/  @P1 IADD3 R5, PT, PT, R5, R8, RZ ;  /* 0x0000000805051210 */ /* 0x002fe20007ffe0ff */
[----:B----4-:R-:W-:-:S05]  /*0730*/  @!P1 IMAD.IADD R5, R7, 0x1, R10 ;  /* 0x0000000107059824 */ /* 0x010fca00078e020a */
[----:B-----5:R-:W-:-:S13]  /*0740*/  ISETP.GT.AND P0, PT, R12, R5, PT ;  /* 0x000000050c00720c */ /* 0x020fda0003f04270 */
[----:B------:R1:W-:Y:S01]  /*0750*/  @P0 STS [R6], R5 ;  /* 0x0000000506000388 */ /* 0x0003e20000000800 */
[----:B------:R-:W-:Y:S06]  /*0760*/  BAR.SYNC.DEFER_BLOCKING 0x0 ;  /* 0x0000000000007b1d */ /* 0x000fec0000010000 */
[----:B------:R-:W-:Y:S05]  /*0770*/  BRA.U UP0, `(.L_x_8) ;  /* 0xfffffffd00c47547 */ /* 0x000fea000b83ffff */
.L_x_5:
[----:B-1----:R-:W1:Y:S04]  /*0780*/  LDS R5, [R6] ;  /* 0x0000000006057984 */ /* 0x002e680000000800 */
[----:B-1----:R-:W-:Y:S01]  /*0790*/  STG.E desc[UR10][R2.64], R5 ;  /* 0x0000000502007986 */ /* 0x002fe2000c10190a */
[----:B------:R-:W-:Y:S05]  /*07a0*/  EXIT ;  /* 0x000000000000794d */ /* 0x000fea0003800000 */
.L_x_9:
        /* <DEDUP_REMOVED lines=13> */
.L_x_16:


//--------------------- .text._Z10cal_phase1Pimii --------------------------
	.section	.text._Z10cal_phase1Pimii,"ax",@progbits
	.align	128
        .global         _Z10cal_phase1Pimii
        .type           _Z10cal_phase1Pimii,@function
        .size           _Z10cal_phase1Pimii,(.L_x_17 - _Z10cal_phase1Pimii)
        .other          _Z10cal_phase1Pimii,@"STO_CUDA_ENTRY STV_DEFAULT"
_Z10cal_phase1Pimii:
.text._Z10cal_phase1Pimii:
[----:B------:R-:W-:Y:S01]  /*0000*/  LDC R1, c[0x0][0x37c] ;  /* 0x0000df00ff017b82 */ /* 0x000fe20000000800 */
[----:B------:R-:W0:Y:S01]  /*0010*/  S2R R0, SR_TID.Y ;  /* 0x0000000000007919 */ /* 0x000e220000002200 */
[----:B------:R-:W0:Y:S06]  /*0020*/  LDCU UR4, c[0x0][0x394] ;  /* 0x00007280ff0477ac */ /* 0x000e2c0008000800 */
[----:B------:R-:W1:Y:S01]  /*0030*/  LDC.64 R2, c[0x0][0x380] ;  /* 0x0000e000ff027b82 */ /* 0x000e620000000a00 */
[----:B------:R-:W2:Y:S01]  /*0040*/  S2R R8, SR_TID.X ;  /* 0x0000000000087919 */ /* 0x000ea20000002100 */
[----:B------:R-:W3:Y:S01]  /*0050*/  LDCU UR5, c[0x0][0x388] ;  /* 0x00007100ff0577ac */ /* 0x000ee20008000800 */
[----:B------:R-:W4:Y:S01]  /*0060*/  LDCU.64 UR8, c[0x0][0x358] ;  /* 0x00006b00ff0877ac */ /* 0x000f220008000a00 */
[----:B0-----:R-:W-:-:S02]  /*0070*/  VIADD R4, R0, UR4 ;  /* 0x0000000400047c36 */ /* 0x001fc40008000000 */
[----:B--2---:R-:W-:-:S04]  /*0080*/  VIADD R5, R8, UR4 ;  /* 0x0000000408057c36 */ /* 0x004fc80008000000 */
[----:B---3--:R-:W-:Y:S01]  /*0090*/  IMAD R5, R4, UR5, R5 ;  /* 0x0000000504057c24 */ /* 0x008fe2000f8e0205 */
[----:B------:R-:W-:Y:S01]  /*00a0*/  SHF.L.U32 R8, R8, 0x2, RZ ;  /* 0x0000000208087819 */ /* 0x000fe200000006ff */
[----:B------:R-:W0:Y:S01]  /*00b0*/  S2R R4, SR_CgaCtaId ;  /* 0x0000000000047919 */ /* 0x000e220000008800 */
[----:B------:R-:W2:Y:S01]  /*00c0*/  LDCU UR5, c[0x0][0x390] ;  /* 0x00007200ff0577ac */ /* 0x000ea20008000800 */
[----:B-1----:R-:W-:-:S05]  /*00d0*/  IMAD.WIDE R2, R5, 0x4, R2 ;  /* 0x0000000405027825 */ /* 0x002fca00078e0202 */
[----:B----4-:R-:W3:Y:S01]  /*00e0*/  LDG.E R7, desc[UR8][R2.64] ;  /* 0x0000000802077981 */ /* 0x010ee2000c1e1900 */
[----:B------:R-:W-:Y:S01]  /*00f0*/  MOV R5, 0x400 ;  /* 0x0000040000057802 */ /* 0x000fe20000000f00 */
[----:B--2---:R-:W-:-:S03]  /*0100*/  UISETP.GE.AND UP0, UPT, UR5, 0x1, UPT ;  /* 0x000000010500788c */ /* 0x004fc6000bf06270 */
[----:B0-----:R-:W-:-:S05]  /*0110*/  LEA R5, R4, R5, 0x18 ;  /* 0x0000000504057211 */ /* 0x001fca00078ec0ff */
[----:B------:R-:W-:-:S04]  /*0120*/  IMAD R6, R0, 0xa0, R5 ;  /* 0x000000a000067824 */ /* 0x000fc800078e0205 */
[----:B------:R-:W-:-:S05]  /*0130*/  IMAD.IADD R4, R6, 0x1, R8 ;  /* 0x0000000106047824 */ /* 0x000fca00078e0208 */
[----:B---3--:R0:W-:Y:S01]  /*0140*/  STS [R4], R7 ;  /* 0x0000000704007388 */ /* 0x0081e20000000800 */
        /* <DEDUP_REMOVED lines=12> */
.L_x_12:
        /* <DEDUP_REMOVED lines=26> */
[----:B0-----:R-:W-:Y:S01]  /*03b0*/  VIADD R6, R6, 0x10 ;  /* 0x0000001006067836 */ /* 0x001fe20000000000 */
[----:B-1----:R-:W-:-:S02]  /*03c0*/  IADD3 R9, PT, PT, R9, 0x280, RZ ;  /* 0x0000028009097810 */ /* 0x002fc40007ffe0ff */
[----:B--2---:R-:W-:-:S04]  /*03d0*/  IADD3 R11, PT, PT, R10, R11, RZ ;  /* 0x0000000b0a0b7210 */ /* 0x004fc80007ffe0ff */
[----:B---3--:R-:W-:-:S13]  /*03e0*/  ISETP.GT.AND P0, PT, R12, R11, PT ;  /* 0x0000000b0c00720c */ /* 0x008fda0003f04270 */
[----:B------:R0:W-:Y:S01]  /*03f0*/  @P0 STS [R4], R11 ;  /* 0x0000000b04000388 */ /* 0x0001e20000000800 */
[----:B------:R-:W-:Y:S06]  /*0400*/  BAR.SYNC.DEFER_BLOCKING 0x0 ;  /* 0x0000000000007b1d */ /* 0x000fec0000010000 */
[----:B------:R-:W-:Y:S05]  /*0410*/  BRA.U UP1, `(.L_x_12) ;  /* 0xfffffffd017c7547 */ /* 0x000fea000b83ffff */
.L_x_11:
[----:B------:R-:W-:Y:S05]  /*0420*/  BRA.U !UP0, `(.L_x_10) ;  /* 0x0000000108447547 */ /* 0x000fea000b800000 */
[----:B------:R-:W-:Y:S01]  /*0430*/  IMAD R8, R7, 0xa0, R8 ;  /* 0x000000a007087824 */ /* 0x000fe200078e0208 */
[----:B------:R-:W-:Y:S01]  /*0440*/  UIADD3 UR4, UPT, UPT, -UR4, URZ, URZ ;  /* 0x000000ff04047290 */ /* 0x000fe2000fffe1ff */
[----:B------:R-:W-:Y:S02]  /*0450*/  IMAD R0, R0, 0x28, R7 ;  /* 0x0000002800007824 */ /* 0x000fe400078e0207 */
[----:B------:R-:W-:-:S03]  /*0460*/  IMAD.IADD R8, R5, 0x1, R8 ;  /* 0x0000000105087824 */ /* 0x000fc600078e0208 */
[----:B------:R-:W-:-:S07]  /*0470*/  LEA R5, R0, R5, 0x2 ;  /* 0x0000000500057211 */ /* 0x000fce00078e10ff */
.L_x_13:
[----:B-1----:R1:W-:Y:S01]  /*0480*/  LDS R0, [R5] ;  /* 0x0000000005007984 */ /* 0x0023e20000000800 */
[----:B------:R-:W-:-:S03]  /*0490*/  UIADD3 UR4, UPT, UPT, UR4, 0x1, URZ ;  /* 0x0000000104047890 */ /* 0x000fc6000fffe0ff */
[----:B------:R2:W3:Y:S01]  /*04a0*/  LDS R7, [R8] ;  /* 0x0000000008077984 */ /* 0x0004e20000000800 */
[----:B------:R-:W-:-:S03]  /*04b0*/  UISETP.NE.AND UP0, UPT, UR4, URZ, UPT ;  /* 0x000000ff0400728c */ /* 0x000fc6000bf05270 */
[----:B------:R-:W4:Y:S01]  /*04c0*/  LDS R6, [R4] ;  /* 0x0000000004067984 */ /* 0x000f220000000800 */
[----:B-1----:R-:W-:Y:S01]  /*04d0*/  IADD3 R5, PT, PT, R5, 0x4, RZ ;  /* 0x0000000405057810 */ /* 0x002fe20007ffe0ff */
[----:B--2---:R-:W-:Y:S02]  /*04e0*/  VIADD R8, R8, 0xa0 ;  /* 0x000000a008087836 */ /* 0x004fe40000000000 */
[----:B---3--:R-:W-:-:S05]  /*04f0*/  IMAD.IADD R7, R0, 0x1, R7 ;  /* 0x0000000100077824 */ /* 0x008fca00078e0207 */
[----:B----4-:R-:W-:-:S13]  /*0500*/  ISETP.GT.AND P0, PT, R6, R7, PT ;  /* 0x000000070600720c */ /* 0x010fda0003f04270 */
[----:B------:R1:W-:Y:S01]  /*0510*/  @P0 STS [R4], R7 ;  /* 0x0000000704000388 */ /* 0x0003e20000000800 */
[----:B------:R-:W-:Y:S06]  /*0520*/  BAR.SYNC.DEFER_BLOCKING 0x0 ;  /* 0x0000000000007b1d */ /* 0x000fec0000010000 */
[----:B------:R-:W-:Y:S05]  /*0530*/  BRA.U UP0, `(.L_x_13) ;  /* 0xfffffffd00d07547 */ /* 0x000fea000b83ffff */
.L_x_10:
[----:B------:R-:W2:Y:S04]  /*0540*/  LDS R5, [R4] ;  /* 0x0000000004057984 */ /* 0x000ea80000000800 */
[----:B--2---:R-:W-:Y:S01]  /*0550*/  STG.E desc[UR8][R2.64], R5 ;  /* 0x0000000502007986 */ /* 0x004fe2000c101908 */
[----:B------:R-:W-:Y:S05]  /*0560*/  EXIT ;  /* 0x000000000000794d */ /* 0x000fea0003800000 */
.L_x_14:
        /* <DEDUP_REMOVED lines=9> */
.L_x_17:


//--------------------- .nv.shared._Z10cal_phase3Pimiiii --------------------------
	.section	.nv.shared._Z10cal_phase3Pimiiii,"aw",@nobits
	.sectionflags	@""
	.align	4
.nv.shared._Z10cal_phase3Pimiiii:
	.zero		20224


//--------------------- .nv.shared.reserved.0     --------------------------
	.section	.nv.shared.reserved.0,"aw",@nobits
	.weak		__nv_reservedSMEM_offset_0_alias
	.size		__nv_reservedSMEM_offset_0_alias, 0, 64
	.other		__nv_reservedSMEM_offset_0_alias,@"STO_CUDA_RESERVED_SHARED STV_DEFAULT"
__nv_reservedSMEM_offset_0_alias:
	.zero		0
	.zero		64


//--------------------- .nv.shared._Z10cal_phase2Pimiiii --------------------------
	.section	.nv.shared._Z10cal_phase2Pimiiii,"aw",@nobits
	.sectionflags	@""
	.align	4
.nv.shared._Z10cal_phase2Pimiiii:
	.zero		13824


//--------------------- .nv.shared._Z10cal_phase1Pimii --------------------------
	.section	.nv.shared._Z10cal_phase1Pimii,"aw",@nobits
	.sectionflags	@""
	.align	4
.nv.shared._Z10cal_phase1Pimii:
	.zero		7424


//--------------------- .nv.constant0._Z10cal_phase3Pimiiii --------------------------
	.section	.nv.constant0._Z10cal_phase3Pimiiii,"a",@progbits
	.sectionflags	@""
	.align	4
.nv.constant0._Z10cal_phase3Pimiiii:
	.zero		928


//--------------------- .nv.constant0._Z10cal_phase2Pimiiii --------------------------
	.section	.nv.constant0._Z10cal_phase2Pimiiii,"a",@progbits
	.sectionflags	@""
	.align	4
.nv.constant0._Z10cal_phase2Pimiiii:
	.zero		928


//--------------------- .nv.constant0._Z10cal_phase1Pimii --------------------------
	.section	.nv.constant0._Z10cal_phase1Pimii,"a",@progbits
	.sectionflags	@""
	.align	4
.nv.constant0._Z10cal_phase1Pimii:
	.zero		920


//--------------------- SYMBOLS --------------------------

	.type		.nv.reservedSmem.offset0,@object
	.size		.nv.reservedSmem.offset0,0x4
	.type		.nv.reservedSmem.cap,@object
	.size		.nv.reservedSmem.cap,0x4
